	.headerflags	@"EF_CUDA_TEXMODE_UNIFIED EF_CUDA_64BIT_ADDRESS EF_CUDA_ACCELERATORS EF_CUDA_SM90 EF_CUDA_VIRTUAL_SM(EF_CUDA_SM90)"
	.elftype	@"ET_EXEC"


//--------------------- .nv.info                  --------------------------
	.section	.nv.info,"",@"SHT_CUDA_INFO"
	.align	4


	//----- nvinfo : EIATTR_REGCOUNT
	.align		4
        /*0000*/ 	.byte	0x04, 0x2f
        /*0002*/ 	.short	(.L_1 - .L_0)
	.align		4
.L_0:
        /*0004*/ 	.word	index@(chunk_scaled_dot_kkt_fwd_kernel)
        /*0008*/ 	.word	0x00000076


	//----- nvinfo : EIATTR_FRAME_SIZE
	.align		4
.L_1:
        /*000c*/ 	.byte	0x04, 0x11
        /*000e*/ 	.short	(.L_3 - .L_2)
	.align		4
.L_2:
        /*0010*/ 	.word	index@(chunk_scaled_dot_kkt_fwd_kernel)
        /*0014*/ 	.word	0x00000000


	//----- nvinfo : EIATTR_MIN_STACK_SIZE
	.align		4
.L_3:
        /*0018*/ 	.byte	0x04, 0x12
        /*001a*/ 	.short	(.L_5 - .L_4)
	.align		4
.L_4:
        /*001c*/ 	.word	index@(chunk_scaled_dot_kkt_fwd_kernel)
        /*0020*/ 	.word	0x00000000
.L_5:


//--------------------- .nv.info.chunk_scaled_dot_kkt_fwd_kernel --------------------------
	.section	.nv.info.chunk_scaled_dot_kkt_fwd_kernel,"",@"SHT_CUDA_INFO"
	.sectionflags	@""
	.align	4


	//----- nvinfo : EIATTR_CUDA_API_VERSION
	.align		4
        /*0000*/ 	.byte	0x04, 0x37
        /*0002*/ 	.short	(.L_7 - .L_6)
.L_6:
        /*0004*/ 	.word	0x00000080


	//----- nvinfo : EIATTR_KPARAM_INFO
	.align		4
.L_7:
        /*0008*/ 	.byte	0x04, 0x17
        /*000a*/ 	.short	(.L_9 - .L_8)
.L_8:
        /*000c*/ 	.word	0x00000000
        /*0010*/ 	.short	0x0005
        /*0012*/ 	.short	0x0028
        /*0014*/ 	.byte	0x00, 0xf4, 0x21, 0x00


	//----- nvinfo : EIATTR_KPARAM_INFO
	.align		4
.L_9:
        /*0018*/ 	.byte	0x04, 0x17
        /*001a*/ 	.short	(.L_11 - .L_10)
.L_10:
        /*001c*/ 	.word	0x00000000
        /*0020*/ 	.short	0x0004
        /*0022*/ 	.short	0x0020
        /*0024*/ 	.byte	0x00, 0xf0, 0x11, 0x00


	//----- nvinfo : EIATTR_KPARAM_INFO
	.align		4
.L_11:
        /*0028*/ 	.byte	0x04, 0x17
        /*002a*/ 	.short	(.L_13 - .L_12)
.L_12:
        /*002c*/ 	.word	0x00000000
        /*0030*/ 	.short	0x0003
        /*0032*/ 	.short	0x0018
        /*0034*/ 	.byte	0x00, 0xf4, 0x21, 0x00


	//----- nvinfo : EIATTR_KPARAM_INFO
	.align		4
.L_13:
        /*0038*/ 	.byte	0x04, 0x17
        /*003a*/ 	.short	(.L_15 - .L_14)
.L_14:
        /*003c*/ 	.word	0x00000000
        /*0040*/ 	.short	0x0002
        /*0042*/ 	.short	0x0010
        /*0044*/ 	.byte	0x00, 0xf4, 0x21, 0x00


	//----- nvinfo : EIATTR_KPARAM_INFO
	.align		4
.L_15:
        /*0048*/ 	.byte	0x04, 0x17
        /*004a*/ 	.short	(.L_17 - .L_16)
.L_16:
        /*004c*/ 	.word	0x00000000
        /*0050*/ 	.short	0x0001
        /*0052*/ 	.short	0x0008
        /*0054*/ 	.byte	0x00, 0xf4, 0x21, 0x00


	//----- nvinfo : EIATTR_KPARAM_INFO
	.align		4
.L_17:
        /*0058*/ 	.byte	0x04, 0x17
        /*005a*/ 	.short	(.L_19 - .L_18)
.L_18:
        /*005c*/ 	.word	0x00000000
        /*0060*/ 	.short	0x0000
        /*0062*/ 	.short	0x0000
        /*0064*/ 	.byte	0x00, 0xf4, 0x21, 0x00


	//----- nvinfo : EIATTR_SPARSE_MMA_MASK
	.align		4
.L_19:
        /*0068*/ 	.byte	0x03, 0x50
        /*006a*/ 	.short	0x0000


	//----- nvinfo : EIATTR_MAXREG_COUNT
	.align		4
        /*006c*/ 	.byte	0x03, 0x1b
        /*006e*/ 	.short	0x00ff


	//----- nvinfo : EIATTR_EXIT_INSTR_OFFSETS
	.align		4
        /*0070*/ 	.byte	0x04, 0x1c
        /*0072*/ 	.short	(.L_21 - .L_20)


	//   ....[0]....
.L_20:
        /*0074*/ 	.word	0x00004420


	//   ....[1]....
        /*0078*/ 	.word	0x00004470


	//----- nvinfo : EIATTR_REQNTID
	.align		4
.L_21:
        /*007c*/ 	.byte	0x04, 0x10
        /*007e*/ 	.short	(.L_23 - .L_22)
.L_22:
        /*0080*/ 	.word	0x00000040
        /*0084*/ 	.word	0x00000001
        /*0088*/ 	.word	0x00000001


	//----- nvinfo : EIATTR_CBANK_PARAM_SIZE
	.align		4
.L_23:
        /*008c*/ 	.byte	0x03, 0x19
        /*008e*/ 	.short	0x0030


	//----- nvinfo : EIATTR_PARAM_CBANK
	.align		4
        /*0090*/ 	.byte	0x04, 0x0a
        /*0092*/ 	.short	(.L_25 - .L_24)
	.align		4
.L_24:
        /*0094*/ 	.word	index@(.nv.constant0.chunk_scaled_dot_kkt_fwd_kernel)
        /*0098*/ 	.short	0x0210
        /*009a*/ 	.short	0x0030


	//----- nvinfo : EIATTR_SW_WAR
	.align		4
.L_25:
        /*009c*/ 	.byte	0x04, 0x36
        /*009e*/ 	.short	(.L_27 - .L_26)
.L_26:
        /*00a0*/ 	.word	0x00000008
.L_27:


//--------------------- .nv.callgraph             --------------------------
	.section	.nv.callgraph,"",@"SHT_CUDA_CALLGRAPH"
	.align	4
	.sectionentsize	8
	.align		4
        /*0000*/ 	.word	0x00000000
	.align		4
        /*0004*/ 	.word	0xffffffff
	.align		4
        /*0008*/ 	.word	0x00000000
	.align		4
        /*000c*/ 	.word	0xfffffffe
	.align		4
        /*0010*/ 	.word	0x00000000
	.align		4
        /*0014*/ 	.word	0xfffffffd
	.align		4
        /*0018*/ 	.word	0x00000000
	.align		4
        /*001c*/ 	.word	0xfffffffc


//--------------------- .text.chunk_scaled_dot_kkt_fwd_kernel --------------------------
	.section	.text.chunk_scaled_dot_kkt_fwd_kernel,"ax",@progbits
	.sectionflags	@"SHF_BARRIERS=1"
	.align	128
        .global         chunk_scaled_dot_kkt_fwd_kernel
        .type           chunk_scaled_dot_kkt_fwd_kernel,@function
        .size           chunk_scaled_dot_kkt_fwd_kernel,(.L_x_1 - chunk_scaled_dot_kkt_fwd_kernel)
        .other          chunk_scaled_dot_kkt_fwd_kernel,@"STO_CUDA_ENTRY STV_DEFAULT"
chunk_scaled_dot_kkt_fwd_kernel:
.text.chunk_scaled_dot_kkt_fwd_kernel:
[----:B------:R-:W1:Y:S01]  /*0000*/  LDC R1, c[0x0][0x28] ;  /* 0x00000a00ff017b82 */ /* 0x000e620000000800 */
[----:B------:R-:W2:Y:S07]  /*0010*/  S2R R27, SR_CTAID.Y ;  /* 0x00000000001b7919 */ /* 0x000eae0000002600 */
[----:B------:R-:W3:Y:S01]  /*0020*/  LDC R7, c[0x0][0x230] ;  /* 0x00008c00ff077b82 */ /* 0x000ee20000000800 */
[----:B------:R-:W-:Y:S01]  /*0030*/  UMOV UR4, 0x400 ;  /* 0x0000040000047882 */ /* 0x000fe20000000000 */
[----:B------:R-:W-:Y:S01]  /*0040*/  ULDC.64 UR6, c[0x0][0x208] ;  /* 0x0000820000067ab9 */ /* 0x000fe20000000a00 */
[----:B------:R-:W4:Y:S01]  /*0050*/  S2R R2, SR_TID.X ;  /* 0x0000000000027919 */ /* 0x000f220000002100 */
[----:B------:R-:W-:Y:S01]  /*0060*/  ULDC.64 UR8, c[0x0][0x210] ;  /* 0x0000840000087ab9 */ /* 0x000fe20000000a00 */
[----:B------:R-:W5:Y:S03]  /*0070*/  S2R R85, SR_CTAID.X ;  /* 0x0000000000557919 */ /* 0x000f660000002500 */
[----:B------:R-:W1:Y:S08]  /*0080*/  S2UR UR5, SR_CgaCtaId ;  /* 0x00000000000579c3 */ /* 0x000e700000008800 */
[----:B------:R-:W5:Y:S01]  /*0090*/  LDC.64 R16, c[0x0][0x210] ;  /* 0x00008400ff107b82 */ /* 0x000f620000000a00 */
[----:B---3--:R-:W-:-:S02]  /*00a0*/  SHF.R.S32.HI R26, RZ, 0x1f, R7 ;  /* 0x0000001fff1a7819 */ /* 0x008fc40000011407 */
[C---:B--2---:R-:W-:Y:S01]  /*00b0*/  LOP3.LUT R10, R27.reuse, 0xffe0, RZ, 0xc0, !PT ;  /* 0x0000ffe01b0a7812 */ /* 0x044fe200078ec0ff */
[----:B-1----:R-:W-:Y:S01]  /*00c0*/  ULEA UR4, UR5, UR4, 0x18 ;  /* 0x0000000405047291 */ /* 0x002fe2000f8ec03f */
[----:B------:R-:W-:Y:S02]  /*00d0*/  LOP3.LUT R86, R27, 0x1f, RZ, 0xc0, !PT ;  /* 0x0000001f1b567812 */ /* 0x000fe400078ec0ff */
[----:B----4-:R-:W-:Y:S01]  /*00e0*/  LOP3.LUT R4, R2, 0x10, RZ, 0xc0, !PT ;  /* 0x0000001002047812 */ /* 0x010fe200078ec0ff */
[----:B------:R-:W-:Y:S01]  /*00f0*/  IMAD R10, R10, R7, RZ ;  /* 0x000000070a0a7224 */ /* 0x000fe200078e02ff */
[----:B------:R-:W-:Y:S01]  /*0100*/  SHF.R.U32.HI R15, RZ, 0x2, R2 ;  /* 0x00000002ff0f7819 */ /* 0x000fe20000011602 */
[C---:B------:R-:W-:Y:S01]  /*0110*/  IMAD.SHL.U32 R11, R2.reuse, 0x8, RZ ;  /* 0x00000008020b7824 */ /* 0x040fe200078e00ff */
[----:B------:R-:W-:Y:S01]  /*0120*/  LOP3.LUT R12, R2, 0x20, RZ, 0xc0, !PT ;  /* 0x00000020020c7812 */ /* 0x000fe200078ec0ff */
[----:B-----5:R-:W-:Y:S01]  /*0130*/  IMAD.SHL.U32 R85, R85, 0x40, RZ ;  /* 0x0000004055557824 */ /* 0x020fe200078e00ff */
[----:B------:R-:W-:-:S02]  /*0140*/  LOP3.LUT R5, R10, 0x1f, R27, 0xf8, !PT ;  /* 0x0000001f0a057812 */ /* 0x000fc400078ef81b */
[----:B------:R-:W-:Y:S02]  /*0150*/  SGXT.U32 R15, R15, 0x2 ;  /* 0x000000020f0f781a */ /* 0x000fe40000000000 */
[----:B------:R-:W-:Y:S01]  /*0160*/  SHF.R.U32.HI R84, RZ, 0x2, R4 ;  /* 0x00000002ff547819 */ /* 0x000fe20000011604 */
[----:B------:R-:W-:Y:S01]  /*0170*/  IMAD.SHL.U32 R3, R5, 0x80, RZ ;  /* 0x0000008005037824 */ /* 0x000fe200078e00ff */
[----:B------:R-:W-:Y:S02]  /*0180*/  SHF.R.U32.HI R13, RZ, 0x2, R12 ;  /* 0x00000002ff0d7819 */ /* 0x000fe4000001160c */
[----:B------:R-:W-:Y:S01]  /*0190*/  LOP3.LUT R0, R11, 0x18, R2, 0x48, !PT ;  /* 0x000000180b007812 */ /* 0x000fe200078e4802 */
[----:B------:R-:W-:Y:S01]  /*01a0*/  IMAD.WIDE R16, R3, 0x2, R16 ;  /* 0x0000000203107825 */ /* 0x000fe200078e0210 */
[----:B------:R-:W-:Y:S02]  /*01b0*/  LOP3.LUT R6, R13, R15, R84, 0xfe, !PT ;  /* 0x0000000f0d067212 */ /* 0x000fe400078efe54 */
[----:B------:R-:W-:-:S02]  /*01c0*/  LEA R3, R0, UR4, 0x1 ;  /* 0x0000000400037c11 */ /* 0x000fc4000f8e08ff */
[C---:B------:R-:W-:Y:S02]  /*01d0*/  LOP3.LUT R14, R6.reuse, R85, RZ, 0xfc, !PT ;  /* 0x00000055060e7212 */ /* 0x040fe400078efcff */
[----:B------:R-:W-:Y:S01]  /*01e0*/  SHF.R.S32.HI R9, RZ, 0x1f, R85 ;  /* 0x0000001fff097819 */ /* 0x000fe20000011455 */
[----:B------:R-:W-:Y:S01]  /*01f0*/  IMAD R0, R6, 0x40, R3 ;  /* 0x0000004006007824 */ /* 0x000fe200078e0203 */
[C-C-:B------:R-:W-:Y:S02]  /*0200*/  LOP3.LUT R8, R85.reuse, 0x10, R6.reuse, 0xfe, !PT ;  /* 0x0000001055087812 */ /* 0x140fe400078efe06 */
[C-C-:B------:R-:W-:Y:S02]  /*0210*/  LOP3.LUT R3, R85.reuse, 0x20, R6.reuse, 0xfe, !PT ;  /* 0x0000002055037812 */ /* 0x140fe400078efe06 */
[----:B------:R-:W-:Y:S02]  /*0220*/  LEA R18, P6, R14, R16, 0xd ;  /* 0x000000100e127211 */ /* 0x000fe400078c68ff */
[----:B------:R-:W-:-:S02]  /*0230*/  LOP3.LUT R6, R85, 0x30, R6, 0xfe, !PT ;  /* 0x0000003055067812 */ /* 0x000fc400078efe06 */
[----:B------:R-:W-:Y:S02]  /*0240*/  LEA.HI.X R19, R14, R17, R9, 0xd, P6 ;  /* 0x000000110e137211 */ /* 0x000fe400030f6c09 */
[-C--:B------:R-:W-:Y:S02]  /*0250*/  LEA R20, P1, R8, R16.reuse, 0xd ;  /* 0x0000001008147211 */ /* 0x080fe400078268ff */
[-C--:B------:R-:W-:Y:S02]  /*0260*/  LEA R22, P5, R3, R16.reuse, 0xd ;  /* 0x0000001003167211 */ /* 0x080fe400078a68ff */
[----:B------:R-:W-:Y:S02]  /*0270*/  LEA R24, P6, R6, R16, 0xd ;  /* 0x0000001006187211 */ /* 0x000fe400078c68ff */
[----:B------:R-:W-:Y:S02]  /*0280*/  ISETP.GT.AND P0, PT, R85, -0x1, PT ;  /* 0xffffffff5500780c */ /* 0x000fe40003f04270 */
[----:B------:R-:W-:-:S02]  /*0290*/  ISETP.LT.U32.AND P2, PT, R14, R7, PT ;  /* 0x000000070e00720c */ /* 0x000fc40003f41070 */
[-CC-:B------:R-:W-:Y:S02]  /*02a0*/  LEA.HI.X R21, R8, R17.reuse, R9.reuse, 0xd, P1 ;  /* 0x0000001108157211 */ /* 0x180fe400008f6c09 */
[CCC-:B------:R-:W-:Y:S02]  /*02b0*/  LEA.HI.X R23, R3.reuse, R17.reuse, R9.reuse, 0xd, P5 ;  /* 0x0000001103177211 */ /* 0x1c0fe400028f6c09 */
[----:B------:R-:W-:Y:S02]  /*02c0*/  LEA.HI.X R25, R6, R17, R9, 0xd, P6 ;  /* 0x0000001106197211 */ /* 0x000fe400030f6c09 */
[-C--:B------:R-:W-:Y:S01]  /*02d0*/  ISETP.LT.U32.AND P3, PT, R8, R7.reuse, PT ;  /* 0x000000070800720c */ /* 0x080fe20003f61070 */
[----:B------:R-:W1:Y:S01]  /*02e0*/  LDC.64 R16, c[0x0][0x220] ;  /* 0x00008800ff107b82 */ /* 0x000e620000000a00 */
[-C--:B------:R-:W-:Y:S02]  /*02f0*/  ISETP.LT.U32.AND P4, PT, R3, R7.reuse, PT ;  /* 0x000000070300720c */ /* 0x080fe40003f81070 */
[----:B------:R-:W-:Y:S01]  /*0300*/  ISETP.LT.U32.AND P1, PT, R6, R7, PT ;  /* 0x000000070600720c */ /* 0x000fe20003f21070 */
[----:B------:R-:W-:Y:S01]  /*0310*/  IMAD.SHL.U32 R6, R2, 0x20, RZ ;  /* 0x0000002002067824 */ /* 0x000fe200078e00ff */
[----:B------:R-:W-:-:S02]  /*0320*/  ISETP.LT.AND.EX P2, PT, R9, R26, P0, P2 ;  /* 0x0000001a0900720c */ /* 0x000fc40000741320 */
[CC--:B------:R-:W-:Y:S02]  /*0330*/  ISETP.LT.AND.EX P3, PT, R9.reuse, R26.reuse, P0, P3 ;  /* 0x0000001a0900720c */ /* 0x0c0fe40000761330 */
[-C--:B------:R-:W-:Y:S02]  /*0340*/  ISETP.LT.AND.EX P4, PT, R9, R26.reuse, P0, P4 ;  /* 0x0000001a0900720c */ /* 0x080fe40000781340 */
[----:B------:R-:W-:Y:S02]  /*0350*/  LOP3.LUT R11, R11, 0x18, RZ, 0xc0, !PT ;  /* 0x000000180b0b7812 */ /* 0x000fe400078ec0ff */
[----:B------:R-:W-:Y:S02]  /*0360*/  ISETP.LT.AND.EX P1, PT, R9, R26, P0, P1 ;  /* 0x0000001a0900720c */ /* 0x000fe40000721310 */
[----:B------:R-:W-:Y:S01]  /*0370*/  SHF.R.S32.HI R3, RZ, 0x1, R2 ;  /* 0x00000001ff037819 */ /* 0x000fe20000011402 */
[----:B------:R-:W-:Y:S01]  /*0380*/  IMAD.WIDE.U32 R18, R11, 0x2, R18 ;  /* 0x000000020b127825 */ /* 0x000fe200078e0012 */
[----:B------:R-:W-:-:S02]  /*0390*/  SHF.R.S32.HI R8, RZ, 0x2, R2 ;  /* 0x00000002ff087819 */ /* 0x000fc40000011402 */
[----:B------:R-:W-:Y:S01]  /*03a0*/  SGXT R3, R3, 0x1 ;  /* 0x000000010303781a */ /* 0x000fe20000000200 */
[----:B------:R-:W-:Y:S01]  /*03b0*/  IMAD.WIDE.U32 R20, R11, 0x2, R20 ;  /* 0x000000020b147825 */ /* 0x000fe200078e0014 */
[----:B------:R-:W-:Y:S01]  /*03c0*/  @!PT LDS RZ, [RZ] ;  /* 0x00000000fffff984 */ /* 0x000fe20000000800 */
[----:B------:R-:W-:Y:S01]  /*03d0*/  @!PT LDS RZ, [RZ] ;  /* 0x00000000fffff984 */ /* 0x000fe20000000800 */
[----:B------:R-:W-:Y:S01]  /*03e0*/  @!PT LDS RZ, [RZ] ;  /* 0x00000000fffff984 */ /* 0x000fe20000000800 */
[----:B------:R-:W-:Y:S01]  /*03f0*/  LDGSTS.E.BYPASS.128 [R0], desc[UR6][R18.64], P2 ;  /* 0x0000000012007fae */ /* 0x000fe20009101c46 */
[----:B------:R-:W-:Y:S02]  /*0400*/  LOP3.LUT R14, R85, 0x3f, R2, 0xf8, !PT ;  /* 0x0000003f550e7812 */ /* 0x000fe400078ef802 */
[C---:B------:R-:W-:Y:S01]  /*0410*/  IMAD.WIDE.U32 R22, R11.reuse, 0x2, R22 ;  /* 0x000000020b167825 */ /* 0x040fe200078e0016 */
[----:B------:R-:W-:Y:S01]  /*0420*/  LDGSTS.E.BYPASS.128 [R0+0x400], desc[UR6][R20.64], P3 ;  /* 0x0040000014007fae */ /* 0x000fe20009901c46 */
[----:B------:R-:W-:Y:S02]  /*0430*/  ISETP.LT.U32.AND P5, PT, R14, R7, PT ;  /* 0x000000070e00720c */ /* 0x000fe40003fa1070 */
[----:B------:R-:W-:Y:S01]  /*0440*/  IMAD.WIDE.U32 R24, R11, 0x2, R24 ;  /* 0x000000020b187825 */ /* 0x000fe200078e0018 */
[----:B------:R2:W-:Y:S01]  /*0450*/  LDGSTS.E.BYPASS.128 [R0+0x800], desc[UR6][R22.64], P4 ;  /* 0x0080000016007fae */ /* 0x0005e2000a101c46 */
[----:B------:R-:W-:-:S02]  /*0460*/  LOP3.LUT R11, R3, 0x48, RZ, 0xc0, !PT ;  /* 0x00000048030b7812 */ /* 0x000fc400078ec0ff */
[----:B-1----:R-:W-:Y:S01]  /*0470*/  IMAD.WIDE R16, R10, 0x2, R16 ;  /* 0x000000020a107825 */ /* 0x002fe200078e0210 */
[----:B------:R1:W-:Y:S01]  /*0480*/  LDGSTS.E.BYPASS.128 [R0+0xc00], desc[UR6][R24.64], P1 ;  /* 0x00c0000018007fae */ /* 0x0003e20008901c46 */
[----:B------:R-:W-:Y:S02]  /*0490*/  SGXT R3, R8, 0x1 ;  /* 0x000000010803781a */ /* 0x000fe40000000200 */
[----:B------:R-:W-:Y:S01]  /*04a0*/  LOP3.LUT R8, R11, 0x20, R6, 0xf8, !PT ;  /* 0x000000200b087812 */ /* 0x000fe200078ef806 */
[----:B------:R-:W0:Y:S01]  /*04b0*/  LDGDEPBAR ;  /* 0x00000000000079af */ /* 0x000e220000000000 */
[----:B------:R-:W-:Y:S01]  /*04c0*/  IMAD.WIDE.U32 R16, R86, 0x2, R16 ;  /* 0x0000000256107825 */ /* 0x000fe200078e0010 */
[----:B------:R-:W-:Y:S02]  /*04d0*/  ISETP.LT.AND.EX P5, PT, R9, R26, P0, P5 ;  /* 0x0000001a0900720c */ /* 0x000fe400007a1350 */
[----:B------:R-:W-:Y:S02]  /*04e0*/  LOP3.LUT R3, R8, 0x90, R3, 0xf8, !PT ;  /* 0x0000009008037812 */ /* 0x000fe400078ef803 */
[----:B------:R-:W-:-:S02]  /*04f0*/  LEA R16, P6, R14, R16, 0x6 ;  /* 0x000000100e107211 */ /* 0x000fc400078c30ff */
[C---:B------:R-:W-:Y:S02]  /*0500*/  LOP3.LUT R11, R3.reuse, 0x100, R6, 0xf8, !PT ;  /* 0x00000100030b7812 */ /* 0x040fe400078ef806 */
[--C-:B------:R-:W-:Y:S02]  /*0510*/  SHF.R.U32.HI R6, RZ, 0x1, R4.reuse ;  /* 0x00000001ff067819 */ /* 0x100fe40000011604 */
[----:B------:R-:W-:Y:S02]  /*0520*/  PRMT R4, RZ, 0x7610, R4 ;  /* 0x00007610ff047816 */ /* 0x000fe40000000004 */
[----:B------:R-:W-:Y:S02]  /*0530*/  LEA.HI.X R17, R14, R17, R9, 0x6, P6 ;  /* 0x000000110e117211 */ /* 0x000fe400030f3409 */
[----:B------:R-:W-:Y:S02]  /*0540*/  LOP3.LUT R8, R3, 0x18, R2, 0x78, !PT ;  /* 0x0000001803087812 */ /* 0x000fe400078e7802 */
[----:B------:R-:W-:Y:S01]  /*0550*/  LOP3.LUT R11, R11, R6, RZ, 0x3c, !PT ;  /* 0x000000060b0b7212 */ /* 0x000fe200078e3cff */
[----:B------:R3:W4:Y:S01]  /*0560*/  @P5 LDG.E.U16 R4, desc[UR6][R16.64] ;  /* 0x0000000610045981 */ /* 0x000722000c1e1500 */
[----:B------:R-:W-:Y:S01]  /*0570*/  LEA R3, R8, UR4, 0x1 ;  /* 0x0000000408037c11 */ /* 0x000fe2000f8e08ff */
[----:B------:R-:W-:Y:S01]  /*0580*/  IMAD.MOV.U32 R98, RZ, RZ, RZ ;  /* 0x000000ffff627224 */ /* 0x000fe200078e00ff */
[----:B------:R-:W-:Y:S01]  /*0590*/  P2R R87, PR, RZ, 0x1 ;  /* 0x00000001ff577803 */ /* 0x000fe20000000000 */
[----:B------:R-:W-:-:S04]  /*05a0*/  DEPBAR.LE SB0, 0x0 ;  /* 0x000080000000791a */ /* 0x000fc80000000000 */
[----:B------:R-:W-:Y:S01]  /*05b0*/  IMAD R12, R12, 0x10, R3 ;  /* 0x000000100c0c7824 */ /* 0x000fe200078e0203 */
[----:B------:R-:W-:Y:S01]  /*05c0*/  BAR.SYNC.DEFER_BLOCKING 0x0 ;  /* 0x0000000000007b1d */ /* 0x000fe20000010000 */
[C---:B------:R-:W-:Y:S02]  /*05d0*/  LEA R6, R11.reuse, UR4, 0x1 ;  /* 0x000000040b067c11 */ /* 0x040fe4000f8e08ff */
[----:B------:R-:W-:-:S03]  /*05e0*/  LOP3.LUT R89, R11, 0x10, RZ, 0x3c, !PT ;  /* 0x000000100b597812 */ /* 0x000fc600078e3cff */
[----:B------:R-:W-:Y:S04]  /*05f0*/  LDSM.16.M88.4 R40, [R12] ;  /* 0x000000000c28783b */ /* 0x000fe80000000200 */
[----:B--2---:R-:W2:Y:S01]  /*0600*/  LDSM.16.M88.4 R20, [R6] ;  /* 0x000000000614783b */ /* 0x004ea20000000200 */
[----:B------:R-:W-:Y:S02]  /*0610*/  LEA R89, R89, UR4, 0x1 ;  /* 0x0000000459597c11 */ /* 0x000fe4000f8e08ff */
[----:B------:R-:W-:Y:S01]  /*0620*/  SHF.R.U32.HI R8, RZ, 0x5, R27 ;  /* 0x00000005ff087819 */ /* 0x000fe2000001161b */
[----:B------:R-:W-:Y:S04]  /*0630*/  LDSM.16.M88.4 R28, [R6+0x400] ;  /* 0x00040000061c783b */ /* 0x000fe80000000200 */
[----:B------:R-:W5:Y:S01]  /*0640*/  LDSM.16.M88.4 R76, [R89] ;  /* 0x00000000594c783b */ /* 0x000f620000000200 */
[----:B------:R-:W-:-:S02]  /*0650*/  IMAD R3, R8, R7, RZ ;  /* 0x0000000708037224 */ /* 0x000fc400078e02ff */
[----:B------:R-:W-:Y:S01]  /*0660*/  IMAD.IADD R8, R84, 0x1, R13 ;  /* 0x0000000154087824 */ /* 0x000fe200078e020d */
[----:B-1----:R-:W-:Y:S01]  /*0670*/  LOP3.LUT R24, R2, 0x3, RZ, 0xc0, !PT ;  /* 0x0000000302187812 */ /* 0x002fe200078ec0ff */
[----:B------:R-:W-:Y:S03]  /*0680*/  LDSM.16.M88.4 R44, [R12+0x400] ;  /* 0x000400000c2c783b */ /* 0x000fe60000000200 */
[C-C-:B---3--:R-:W-:Y:S01]  /*0690*/  LOP3.LUT R16, R8.reuse, 0x30, R15.reuse, 0xfe, !PT ;  /* 0x0000003008107812 */ /* 0x148fe200078efe0f */
[----:B------:R-:W-:Y:S01]  /*06a0*/  LDSM.16.M88.4 R64, [R12+0x800] ;  /* 0x000800000c40783b */ /* 0x000fe20000000200 */
[--C-:B------:R-:W-:Y:S02]  /*06b0*/  LOP3.LUT R18, R8, 0x20, R15.reuse, 0xfe, !PT ;  /* 0x0000002008127812 */ /* 0x100fe400078efe0f */
[C---:B------:R-:W-:Y:S01]  /*06c0*/  LOP3.LUT R16, R85.reuse, R16, RZ, 0xfc, !PT ;  /* 0x0000001055107212 */ /* 0x040fe200078efcff */
[----:B------:R-:W-:Y:S01]  /*06d0*/  IMAD.WIDE.U32 R24, R24, 0x10, RZ ;  /* 0x0000001018187825 */ /* 0x000fe200078e00ff */
[----:B------:R-:W-:Y:S01]  /*06e0*/  LOP3.LUT R26, R8, 0x10, R15, 0xfe, !PT ;  /* 0x00000010081a7812 */ /* 0x000fe200078efe0f */
[----:B------:R-:W-:Y:S01]  /*06f0*/  LDSM.16.M88.4 R60, [R12+0xc00] ;  /* 0x000c00000c3c783b */ /* 0x000fe20000000200 */
[----:B------:R-:W-:Y:S01]  /*0700*/  LOP3.LUT R36, R85, R18, RZ, 0xfc, !PT ;  /* 0x0000001255247212 */ /* 0x000fe200078efcff */
[C---:B------:R-:W-:Y:S01]  /*0710*/  IMAD.SHL.U32 R27, R16.reuse, 0x2000, RZ ;  /* 0x00002000101b7824 */ /* 0x040fe200078e00ff */
[----:B------:R-:W-:Y:S01]  /*0720*/  SHF.L.U64.HI R17, R16, 0xd, R9 ;  /* 0x0000000d10117819 */ /* 0x000fe20000010209 */
[----:B------:R-:W-:Y:S01]  /*0730*/  IMAD R3, R3, 0x20, R86 ;  /* 0x0000002003037824 */ /* 0x000fe200078e0256 */
[----:B--2---:R-:W-:Y:S01]  /*0740*/  HMMA.16816.F32.BF16 R20, R20, R40, RZ ;  /* 0x000000281414723c */ /* 0x004fe200000418ff */
[C---:B------:R-:W-:Y:S01]  /*0750*/  LOP3.LUT R32, R85.reuse, R8, R15, 0xfe, !PT ;  /* 0x0000000855207212 */ /* 0x040fe200078efe0f */
[----:B------:R-:W-:Y:S01]  /*0760*/  IMAD.SHL.U32 R33, R36, 0x2000, RZ ;  /* 0x0000200024217824 */ /* 0x000fe200078e00ff */
[----:B------:R-:W-:-:S02]  /*0770*/  LOP3.LUT R34, R85, R26, RZ, 0xfc, !PT ;  /* 0x0000001a55227212 */ /* 0x000fc400078efcff */
[-C--:B------:R-:W-:Y:S01]  /*0780*/  LOP3.LUT R26, R27, R24.reuse, RZ, 0xfc, !PT ;  /* 0x000000181b1a7212 */ /* 0x080fe200078efcff */
[----:B------:R-:W-:Y:S01]  /*0790*/  IMAD.SHL.U32 R35, R3, 0x80, RZ ;  /* 0x0000008003237824 */ /* 0x000fe200078e00ff */
[-C--:B------:R-:W-:Y:S02]  /*07a0*/  LOP3.LUT R27, R17, R25.reuse, RZ, 0xfc, !PT ;  /* 0x00000019111b7212 */ /* 0x080fe400078efcff */
[--C-:B------:R-:W-:Y:S01]  /*07b0*/  SHF.L.U64.HI R51, R36, 0xd, R9.reuse ;  /* 0x0000000d24337819 */ /* 0x100fe20000010209 */
[C---:B------:R-:W-:Y:S01]  /*07c0*/  IMAD.SHL.U32 R37, R32.reuse, 0x2000, RZ ;  /* 0x0000200020257824 */ /* 0x040fe200078e00ff */
[----:B------:R-:W-:Y:S01]  /*07d0*/  SHF.L.U64.HI R3, R32, 0xd, R9 ;  /* 0x0000000d20037819 */ /* 0x000fe20000010209 */
[C---:B------:R-:W-:Y:S01]  /*07e0*/  IMAD.SHL.U32 R39, R34.reuse, 0x2000, RZ ;  /* 0x0000200022277824 */ /* 0x040fe200078e00ff */
[----:B------:R-:W-:Y:S01]  /*07f0*/  LOP3.LUT R32, R33, R24, RZ, 0xfc, !PT ;  /* 0x0000001821207212 */ /* 0x000fe200078efcff */
[----:B------:R-:W-:Y:S01]  /*0800*/  IMAD.WIDE R26, R35, 0x2, R26 ;  /* 0x00000002231a7825 */ /* 0x000fe200078e021a */
[----:B------:R-:W-:Y:S01]  /*0810*/  LOP3.LUT R33, R51, R25, RZ, 0xfc, !PT ;  /* 0x0000001933217212 */ /* 0x000fe200078efcff */
[----:B------:R-:W1:Y:S01]  /*0820*/  LDSM.16.M88.4 R16, [R6+0x800] ;  /* 0x000800000610783b */ /* 0x000e620000000200 */
[----:B------:R-:W-:-:S02]  /*0830*/  SHF.L.U64.HI R49, R34, 0xd, R9 ;  /* 0x0000000d22317819 */ /* 0x000fc40000010209 */
[-C--:B------:R-:W-:Y:S02]  /*0840*/  LOP3.LUT R36, R37, R24.reuse, RZ, 0xfc, !PT ;  /* 0x0000001825247212 */ /* 0x080fe400078efcff */
[-C--:B------:R-:W-:Y:S02]  /*0850*/  LOP3.LUT R37, R3, R25.reuse, RZ, 0xfc, !PT ;  /* 0x0000001903257212 */ /* 0x080fe400078efcff */
[----:B------:R-:W-:Y:S01]  /*0860*/  IADD3 R94, P6, R26, UR8, RZ ;  /* 0x000000081a5e7c10 */ /* 0x000fe2000ffde0ff */
[----:B-----5:R-:W-:Y:S01]  /*0870*/  HMMA.16816.F32.BF16 R76, R76, R42, R20 ;  /* 0x0000002a4c4c723c */ /* 0x020fe20000041814 */
[----:B------:R-:W-:Y:S02]  /*0880*/  LOP3.LUT R24, R39, R24, RZ, 0xfc, !PT ;  /* 0x0000001827187212 */ /* 0x000fe400078efcff */
[----:B------:R-:W-:-:S04]  /*0890*/  LOP3.LUT R25, R49, R25, RZ, 0xfc, !PT ;  /* 0x0000001931197212 */ /* 0x000fc800078efcff */
[----:B------:R-:W-:Y:S01]  /*08a0*/  IMAD.WIDE R20, R35, 0x2, R32 ;  /* 0x0000000223147825 */ /* 0x000fe200078e0220 */
[----:B------:R-:W-:Y:S02]  /*08b0*/  IADD3.X R95, R27, UR9, RZ, P6, !PT ;  /* 0x000000091b5f7c10 */ /* 0x000fe4000b7fe4ff */
[----:B------:R-:W-:Y:S01]  /*08c0*/  LOP3.LUT R88, R11, 0x210, RZ, 0x3c, !PT ;  /* 0x000002100b587812 */ /* 0x000fe200078e3cff */
[----:B------:R-:W-:Y:S01]  /*08d0*/  IMAD.WIDE R22, R35, 0x2, R24 ;  /* 0x0000000223167825 */ /* 0x000fe200078e0218 */
[C---:B------:R-:W-:Y:S01]  /*08e0*/  LOP3.LUT R3, R11.reuse, 0x410, RZ, 0x3c, !PT ;  /* 0x000004100b037812 */ /* 0x040fe200078e3cff */
[----:B------:R-:W-:Y:S01]  /*08f0*/  LDSM.16.M88.4 R24, [R6+0xc00] ;  /* 0x000c00000618783b */ /* 0x000fe20000000200 */
[----:B------:R-:W-:Y:S02]  /*0900*/  IADD3 R92, P6, R20, UR8, RZ ;  /* 0x00000008145c7c10 */ /* 0x000fe4000ffde0ff */
[----:B------:R-:W-:Y:S02]  /*0910*/  LOP3.LUT R11, R11, 0x610, RZ, 0x3c, !PT ;  /* 0x000006100b0b7812 */ /* 0x000fe400078e3cff */
[----:B------:R-:W-:-:S02]  /*0920*/  IADD3.X R93, R21, UR9, RZ, P6, !PT ;  /* 0x00000009155d7c10 */ /* 0x000fc4000b7fe4ff */
[----:B------:R-:W-:Y:S02]  /*0930*/  LEA R88, R88, UR4, 0x1 ;  /* 0x0000000458587c11 */ /* 0x000fe4000f8e08ff */
[----:B------:R-:W-:Y:S02]  /*0940*/  LEA R3, R3, UR4, 0x1 ;  /* 0x0000000403037c11 */ /* 0x000fe4000f8e08ff */
[----:B------:R-:W-:Y:S01]  /*0950*/  IADD3 R90, P6, R22, UR8, RZ ;  /* 0x00000008165a7c10 */ /* 0x000fe2000ffde0ff */
[----:B------:R-:W2:Y:S01]  /*0960*/  LDSM.16.M88.4 R56, [R88] ;  /* 0x000000005838783b */ /* 0x000ea20000000200 */
[----:B------:R-:W-:Y:S02]  /*0970*/  LEA R11, R11, UR4, 0x1 ;  /* 0x000000040b0b7c11 */ /* 0x000fe4000f8e08ff */
[----:B------:R-:W-:Y:S01]  /*0980*/  IADD3.X R91, R23, UR9, RZ, P6, !PT ;  /* 0x00000009175b7c10 */ /* 0x000fe2000b7fe4ff */
[----:B------:R-:W3:Y:S04]  /*0990*/  LDSM.16.M88.4 R52, [R3] ;  /* 0x000000000334783b */ /* 0x000ee80000000200 */
[----:B------:R-:W5:Y:S01]  /*09a0*/  LDSM.16.M88.4 R20, [R11] ;  /* 0x000000000b14783b */ /* 0x000f620000000200 */
[----:B------:R-:W-:Y:S01]  /*09b0*/  IMAD.WIDE R36, R35, 0x2, R36 ;  /* 0x0000000223247825 */ /* 0x000fe200078e0224 */
[----:B------:R-:W-:Y:S02]  /*09c0*/  BAR.SYNC.DEFER_BLOCKING 0x0 ;  /* 0x0000000000007b1d */ /* 0x000fe40000010000 */
[----:B------:R-:W-:-:S04]  /*09d0*/  IADD3 R96, P6, R36, UR8, RZ ;  /* 0x0000000824607c10 */ /* 0x000fc8000ffde0ff */
[----:B------:R-:W-:-:S05]  /*09e0*/  IADD3.X R97, R37, UR9, RZ, P6, !PT ;  /* 0x0000000925617c10 */ /* 0x000fca000b7fe4ff */
[----:B------:R-:W-:Y:S01]  /*09f0*/  @!PT LDS RZ, [RZ] ;  /* 0x00000000fffff984 */ /* 0x000fe20000000800 */
[----:B------:R-:W-:Y:S01]  /*0a00*/  @!PT LDS RZ, [RZ] ;  /* 0x00000000fffff984 */ /* 0x000fe20000000800 */
[----:B------:R-:W-:Y:S01]  /*0a10*/  @!PT LDS RZ, [RZ] ;  /* 0x00000000fffff984 */ /* 0x000fe20000000800 */
[----:B------:R-:W-:Y:S04]  /*0a20*/  LDGSTS.E.BYPASS.128 [R0], desc[UR6][R96.64+0x40], P2 ;  /* 0x0000004060007fae */ /* 0x000fe80009101c46 */
[----:B------:R-:W-:Y:S04]  /*0a30*/  LDGSTS.E.BYPASS.128 [R0+0x400], desc[UR6][R90.64+0x40], P3 ;  /* 0x004000405a007fae */ /* 0x000fe80009901c46 */
[----:B------:R-:W-:Y:S04]  /*0a40*/  LDGSTS.E.BYPASS.128 [R0+0x800], desc[UR6][R92.64+0x40], P4 ;  /* 0x008000405c007fae */ /* 0x000fe8000a101c46 */
[----:B------:R-:W-:Y:S04]  /*0a50*/  LDGSTS.E.BYPASS.128 [R0+0xc00], desc[UR6][R94.64+0x40], P1 ;  /* 0x00c000405e007fae */ /* 0x000fe80008901c46 */
[----:B------:R-:W0:Y:S01]  /*0a60*/  LDGDEPBAR ;  /* 0x00000000000079af */ /* 0x000e220000000000 */
[-C--:B------:R-:W-:Y:S06]  /*0a70*/  HMMA.16816.F32.BF16 R32, R28, R40.reuse, RZ ;  /* 0x000000281c20723c */ /* 0x080fec00000418ff */
[C---:B-1----:R-:W-:Y:S06]  /*0a80*/  HMMA.16816.F32.BF16 R72, R16.reuse, R40, RZ ;  /* 0x000000281048723c */ /* 0x042fec00000418ff */
[-C--:B------:R-:W-:Y:S06]  /*0a90*/  HMMA.16816.F32.BF16 R36, R16, R44.reuse, RZ ;  /* 0x0000002c1024723c */ /* 0x080fec00000418ff */
[----:B------:R-:W-:Y:S01]  /*0aa0*/  HMMA.16816.F32.BF16 R28, R28, R44, RZ ;  /* 0x0000002c1c1c723c */ /* 0x000fe200000418ff */
[----:B------:R-:W-:-:S05]  /*0ab0*/  DEPBAR.LE SB0, 0x0 ;  /* 0x000080000000791a */ /* 0x000fca0000000000 */
[----:B------:R-:W-:Y:S06]  /*0ac0*/  HMMA.16816.F32.BF16 R16, R16, R64, RZ ;  /* 0x000000401010723c */ /* 0x000fec00000418ff */
[-C--:B--2---:R-:W-:Y:S06]  /*0ad0*/  HMMA.16816.F32.BF16 R32, R56, R42.reuse, R32 ;  /* 0x0000002a3820723c */ /* 0x084fec0000041820 */
[C---:B---3--:R-:W-:Y:S06]  /*0ae0*/  HMMA.16816.F32.BF16 R72, R52.reuse, R42, R72 ;  /* 0x0000002a3448723c */ /* 0x048fec0000041848 */
[-C--:B------:R-:W-:Y:S06]  /*0af0*/  HMMA.16816.F32.BF16 R36, R52, R46.reuse, R36 ;  /* 0x0000002e3424723c */ /* 0x080fec0000041824 */
[----:B------:R-:W-:Y:S01]  /*0b00*/  HMMA.16816.F32.BF16 R56, R56, R46, R28 ;  /* 0x0000002e3838723c */ /* 0x000fe2000004181c */
[----:B------:R-:W-:Y:S05]  /*0b10*/  BAR.SYNC.DEFER_BLOCKING 0x0 ;  /* 0x0000000000007b1d */ /* 0x000fea0000010000 */
[----:B------:R-:W-:Y:S01]  /*0b20*/  HMMA.16816.F32.BF16 R52, R52, R66, R16 ;  /* 0x000000423434723c */ /* 0x000fe20000041810 */
[----:B------:R-:W-:Y:S04]  /*0b30*/  LDSM.16.M88.4 R28, [R12] ;  /* 0x000000000c1c783b */ /* 0x000fe80000000200 */
[----:B------:R-:W1:Y:S01]  /*0b40*/  LDSM.16.M88.4 R16, [R6] ;  /* 0x000000000610783b */ /* 0x000e620000000200 */
[C---:B------:R-:W-:Y:S06]  /*0b50*/  HMMA.16816.F32.BF16 R80, R24.reuse, R40, RZ ;  /* 0x000000281850723c */ /* 0x040fec00000418ff */
[C---:B------:R-:W-:Y:S06]  /*0b60*/  HMMA.16816.F32.BF16 R68, R24.reuse, R44, RZ ;  /* 0x0000002c1844723c */ /* 0x040fec00000418ff */
[C---:B------:R-:W-:Y:S06]  /*0b70*/  HMMA.16816.F32.BF16 R48, R24.reuse, R64, RZ ;  /* 0x000000401830723c */ /* 0x040fec00000418ff */
[----:B------:R-:W-:Y:S06]  /*0b80*/  HMMA.16816.F32.BF16 R24, R24, R60, RZ ;  /* 0x0000003c1818723c */ /* 0x000fec00000418ff */
[C---:B-----5:R-:W-:Y:S01]  /*0b90*/  HMMA.16816.F32.BF16 R40, R20.reuse, R42, R80 ;  /* 0x0000002a1428723c */ /* 0x060fe20000041850 */
[----:B------:R-:W-:Y:S05]  /*0ba0*/  LDSM.16.M88.4 R80, [R89] ;  /* 0x000000005950783b */ /* 0x000fea0000000200 */
[C---:B------:R-:W-:Y:S01]  /*0bb0*/  HMMA.16816.F32.BF16 R44, R20.reuse, R46, R68 ;  /* 0x0000002e142c723c */ /* 0x040fe20000041844 */
[----:B------:R-:W-:Y:S05]  /*0bc0*/  LDSM.16.M88.4 R68, [R6+0xc00] ;  /* 0x000c00000644783b */ /* 0x000fea0000000200 */
[C---:B------:R-:W-:Y:S01]  /*0bd0*/  HMMA.16816.F32.BF16 R48, R20.reuse, R66, R48 ;  /* 0x000000421430723c */ /* 0x040fe20000041830 */
[----:B------:R-:W2:Y:S05]  /*0be0*/  LDSM.16.M88.4 R64, [R6+0x400] ;  /* 0x000400000640783b */ /* 0x000eaa0000000200 */
[----:B------:R-:W-:Y:S01]  /*0bf0*/  HMMA.16816.F32.BF16 R60, R20, R62, R24 ;  /* 0x0000003e143c723c */ /* 0x000fe20000041818 */
[----:B------:R-:W3:Y:S04]  /*0c00*/  LDSM.16.M88.4 R24, [R12+0x400] ;  /* 0x000400000c18783b */ /* 0x000ee80000000200 */
[----:B------:R-:W-:Y:S01]  /*0c10*/  LDSM.16.M88.4 R20, [R12+0x800] ;  /* 0x000800000c14783b */ /* 0x000fe20000000200 */
[-C--:B-1----:R-:W-:Y:S03]  /*0c20*/  HMMA.16816.F32.BF16 R76, R16, R28.reuse, R76 ;  /* 0x0000001c104c723c */ /* 0x082fe6000004184c */
[----:B------:R-:W1:Y:S03]  /*0c30*/  LDSM.16.M88.4 R16, [R6+0x800] ;  /* 0x000800000610783b */ /* 0x000e660000000200 */
[C---:B--2---:R-:W-:Y:S06]  /*0c40*/  HMMA.16816.F32.BF16 R32, R64.reuse, R28, R32 ;  /* 0x0000001c4020723c */ /* 0x044fec0000041820 */
[----:B---3--:R-:W-:Y:S01]  /*0c50*/  HMMA.16816.F32.BF16 R56, R64, R24, R56 ;  /* 0x000000184038723c */ /* 0x008fe20000041838 */
[----:B------:R-:W2:Y:S05]  /*0c60*/  LDSM.16.M88.4 R64, [R88] ;  /* 0x000000005840783b */ /* 0x000eaa0000000200 */
[C---:B-1----:R-:W-:Y:S06]  /*0c70*/  HMMA.16816.F32.BF16 R72, R16.reuse, R28, R72 ;  /* 0x0000001c1048723c */ /* 0x042fec0000041848 */
[C---:B------:R-:W-:Y:S06]  /*0c80*/  HMMA.16816.F32.BF16 R36, R16.reuse, R24, R36 ;  /* 0x000000181024723c */ /* 0x040fec0000041824 */
[----:B------:R-:W-:Y:S01]  /*0c90*/  HMMA.16816.F32.BF16 R52, R16, R20, R52 ;  /* 0x000000141034723c */ /* 0x000fe20000041834 */
[----:B------:R-:W1:Y:S05]  /*0ca0*/  LDSM.16.M88.4 R16, [R12+0xc00] ;  /* 0x000c00000c10783b */ /* 0x000e6a0000000200 */
[C---:B------:R-:W-:Y:S06]  /*0cb0*/  HMMA.16816.F32.BF16 R40, R68.reuse, R28, R40 ;  /* 0x0000001c4428723c */ /* 0x040fec0000041828 */
[C---:B------:R-:W-:Y:S06]  /*0cc0*/  HMMA.16816.F32.BF16 R44, R68.reuse, R24, R44 ;  /* 0x00000018442c723c */ /* 0x040fec000004182c */
[----:B------:R-:W-:Y:S06]  /*0cd0*/  HMMA.16816.F32.BF16 R48, R68, R20, R48 ;  /* 0x000000144430723c */ /* 0x000fec0000041830 */
[C---:B--2---:R-:W-:Y:S06]  /*0ce0*/  HMMA.16816.F32.BF16 R32, R64.reuse, R30, R32 ;  /* 0x0000001e4020723c */ /* 0x044fec0000041820 */
[----:B------:R-:W-:Y:S01]  /*0cf0*/  HMMA.16816.F32.BF16 R56, R64, R26, R56 ;  /* 0x0000001a4038723c */ /* 0x000fe20000041838 */
[----:B------:R-:W-:Y:S05]  /*0d00*/  LDSM.16.M88.4 R64, [R11] ;  /* 0x000000000b40783b */ /* 0x000fea0000000200 */
[----:B-1----:R-:W-:Y:S01]  /*0d10*/  HMMA.16816.F32.BF16 R60, R68, R16, R60 ;  /* 0x00000010443c723c */ /* 0x002fe2000004183c */
[----:B------:R-:W1:Y:S01]  /*0d20*/  LDSM.16.M88.4 R68, [R3] ;  /* 0x000000000344783b */ /* 0x000e620000000200 */
[----:B------:R-:W-:Y:S06]  /*0d30*/  BAR.SYNC.DEFER_BLOCKING 0x0 ;  /* 0x0000000000007b1d */ /* 0x000fec0000010000 */
        /* <DEDUP_REMOVED lines=8> */
[----:B------:R-:W-:-:S04]  /*0dc0*/  DEPBAR.LE SB0, 0x0 ;  /* 0x000080000000791a */ /* 0x000fc80000000000 */
[C---:B-1----:R-:W-:Y:S06]  /*0dd0*/  HMMA.16816.F32.BF16 R36, R68.reuse, R26, R36 ;  /* 0x0000001a4424723c */ /* 0x042fec0000041824 */
[----:B------:R-:W-:Y:S06]  /*0de0*/  HMMA.16816.F32.BF16 R52, R68, R22, R52 ;  /* 0x000000164434723c */ /* 0x000fec0000041834 */
[C---:B------:R-:W-:Y:S01]  /*0df0*/  HMMA.16816.F32.BF16 R44, R64.reuse, R26, R44 ;  /* 0x0000001a402c723c */ /* 0x040fe2000004182c */
[----:B------:R-:W-:Y:S05]  /*0e00*/  BAR.SYNC.DEFER_BLOCKING 0x0 ;  /* 0x0000000000007b1d */ /* 0x000fea0000010000 */
[----:B------:R-:W-:Y:S01]  /*0e10*/  HMMA.16816.F32.BF16 R48, R64, R22, R48 ;  /* 0x000000164030723c */ /* 0x000fe20000041830 */
[----:B------:R-:W-:Y:S04]  /*0e20*/  LDSM.16.M88.4 R20, [R12] ;  /* 0x000000000c14783b */ /* 0x000fe80000000200 */
[----:B------:R-:W1:Y:S01]  /*0e30*/  LDSM.16.M88.4 R24, [R6] ;  /* 0x000000000618783b */ /* 0x000e620000000200 */
[-C--:B------:R-:W-:Y:S03]  /*0e40*/  HMMA.16816.F32.BF16 R76, R80, R30.reuse, R76 ;  /* 0x0000001e504c723c */ /* 0x080fe6000004184c */
[----:B------:R-:W-:Y:S03]  /*0e50*/  LDSM.16.M88.4 R80, [R3] ;  /* 0x000000000350783b */ /* 0x000fe60000000200 */
[C---:B------:R-:W-:Y:S06]  /*0e60*/  HMMA.16816.F32.BF16 R40, R64.reuse, R30, R40 ;  /* 0x0000001e4028723c */ /* 0x040fec0000041828 */
[----:B------:R-:W-:Y:S01]  /*0e70*/  HMMA.16816.F32.BF16 R60, R64, R18, R60 ;  /* 0x00000012403c723c */ /* 0x000fe2000004183c */
[----:B------:R-:W2:Y:S04]  /*0e80*/  LDSM.16.M88.4 R64, [R6+0x400] ;  /* 0x000400000640783b */ /* 0x000ea80000000200 */
[----:B------:R-:W3:Y:S01]  /*0e90*/  LDSM.16.M88.4 R16, [R12+0x400] ;  /* 0x000400000c10783b */ /* 0x000ee20000000200 */
[----:B------:R-:W-:Y:S03]  /*0ea0*/  HMMA.16816.F32.BF16 R72, R68, R30, R72 ;  /* 0x0000001e4448723c */ /* 0x000fe60000041848 */
[----:B------:R-:W-:Y:S04]  /*0eb0*/  LDSM.16.M88.4 R28, [R12+0x800] ;  /* 0x000800000c1c783b */ /* 0x000fe80000000200 */
[----:B------:R-:W-:Y:S01]  /*0ec0*/  LDSM.16.M88.4 R68, [R89] ;  /* 0x000000005944783b */ /* 0x000fe20000000200 */
[-C--:B-1----:R-:W-:Y:S03]  /*0ed0*/  HMMA.16816.F32.BF16 R76, R24, R20.reuse, R76 ;  /* 0x00000014184c723c */ /* 0x082fe6000004184c */
[----:B------:R-:W1:Y:S03]  /*0ee0*/  LDSM.16.M88.4 R24, [R6+0x800] ;  /* 0x000800000618783b */ /* 0x000e660000000200 */
[C---:B--2---:R-:W-:Y:S06]  /*0ef0*/  HMMA.16816.F32.BF16 R32, R64.reuse, R20, R32 ;  /* 0x000000144020723c */ /* 0x044fec0000041820 */
[----:B---3--:R-:W-:Y:S01]  /*0f00*/  HMMA.16816.F32.BF16 R64, R64, R16, R56 ;  /* 0x000000104040723c */ /* 0x008fe20000041838 */
[----:B------:R-:W2:Y:S05]  /*0f10*/  LDSM.16.M88.4 R56, [R6+0xc00] ;  /* 0x000c00000638783b */ /* 0x000eaa0000000200 */
[C---:B-1----:R-:W-:Y:S06]  /*0f20*/  HMMA.16816.F32.BF16 R72, R24.reuse, R20, R72 ;  /* 0x000000141848723c */ /* 0x042fec0000041848 */
[C---:B------:R-:W-:Y:S06]  /*0f30*/  HMMA.16816.F32.BF16 R36, R24.reuse, R16, R36 ;  /* 0x000000101824723c */ /* 0x040fec0000041824 */
[----:B------:R-:W-:Y:S01]  /*0f40*/  HMMA.16816.F32.BF16 R52, R24, R28, R52 ;  /* 0x0000001c1834723c */ /* 0x000fe20000041834 */
[----:B------:R-:W1:Y:S05]  /*0f50*/  LDSM.16.M88.4 R24, [R12+0xc00] ;  /* 0x000c00000c18783b */ /* 0x000e6a0000000200 */
[----:B------:R-:W-:Y:S01]  /*0f60*/  HMMA.16816.F32.BF16 R68, R68, R22, R76 ;  /* 0x000000164444723c */ /* 0x000fe2000004184c */
[----:B------:R-:W-:Y:S05]  /*0f70*/  LDSM.16.M88.4 R76, [R11] ;  /* 0x000000000b4c783b */ /* 0x000fea0000000200 */
[C---:B--2---:R-:W-:Y:S06]  /*0f80*/  HMMA.16816.F32.BF16 R40, R56.reuse, R20, R40 ;  /* 0x000000143828723c */ /* 0x044fec0000041828 */
[C---:B------:R-:W-:Y:S06]  /*0f90*/  HMMA.16816.F32.BF16 R44, R56.reuse, R16, R44 ;  /* 0x00000010382c723c */ /* 0x040fec000004182c */
[C---:B------:R-:W-:Y:S06]  /*0fa0*/  HMMA.16816.F32.BF16 R48, R56.reuse, R28, R48 ;  /* 0x0000001c3830723c */ /* 0x040fec0000041830 */
        /* <DEDUP_REMOVED lines=13> */
[----:B------:R-:W-:Y:S01]  /*1080*/  HMMA.16816.F32.BF16 R64, R56, R18, R64 ;  /* 0x000000123840723c */ /* 0x000fe20000041840 */
[----:B------:R-:W-:Y:S05]  /*1090*/  BAR.SYNC.DEFER_BLOCKING 0x0 ;  /* 0x0000000000007b1d */ /* 0x000fea0000010000 */
[C---:B------:R-:W-:Y:S06]  /*10a0*/  HMMA.16816.F32.BF16 R72, R80.reuse, R22, R72 ;  /* 0x000000165048723c */ /* 0x040fec0000041848 */
[----:B------:R-:W-:Y:S06]  /*10b0*/  HMMA.16816.F32.BF16 R36, R80, R18, R36 ;  /* 0x000000125024723c */ /* 0x000fec0000041824 */
[C---:B------:R-:W-:Y:S06]  /*10c0*/  HMMA.16816.F32.BF16 R40, R76.reuse, R22, R40 ;  /* 0x000000164c28723c */ /* 0x040fec0000041828 */
[C---:B------:R-:W-:Y:S01]  /*10d0*/  HMMA.16816.F32.BF16 R44, R76.reuse, R18, R44 ;  /* 0x000000124c2c723c */ /* 0x040fe2000004182c */
[----:B------:R-:W-:Y:S04]  /*10e0*/  LDSM.16.M88.4 R16, [R12] ;  /* 0x000000000c10783b */ /* 0x000fe80000000200 */
[----:B------:R-:W1:Y:S01]  /*10f0*/  LDSM.16.M88.4 R20, [R6] ;  /* 0x000000000614783b */ /* 0x000e620000000200 */
[----:B------:R-:W-:Y:S03]  /*1100*/  HMMA.16816.F32.BF16 R60, R76, R26, R60 ;  /* 0x0000001a4c3c723c */ /* 0x000fe6000004183c */
[----:B------:R-:W2:Y:S04]  /*1110*/  LDSM.16.M88.4 R56, [R6+0x400] ;  /* 0x000400000638783b */ /* 0x000ea80000000200 */
[----:B------:R-:W3:Y:S01]  /*1120*/  LDSM.16.M88.4 R24, [R12+0x400] ;  /* 0x000400000c18783b */ /* 0x000ee20000000200 */
[-C--:B------:R-:W-:Y:S03]  /*1130*/  HMMA.16816.F32.BF16 R52, R80, R30.reuse, R52 ;  /* 0x0000001e5034723c */ /* 0x080fe60000041834 */
[----:B------:R-:W-:Y:S03]  /*1140*/  LDSM.16.M88.4 R80, [R11] ;  /* 0x000000000b50783b */ /* 0x000fe60000000200 */
[----:B------:R-:W-:Y:S01]  /*1150*/  HMMA.16816.F32.BF16 R48, R76, R30, R48 ;  /* 0x0000001e4c30723c */ /* 0x000fe20000041830 */
[----:B------:R-:W5:Y:S01]  /*1160*/  LDSM.16.M88.4 R28, [R89] ;  /* 0x00000000591c783b */ /* 0x000f620000000200 */
[----:B------:R-:W4:Y:S04]  /*1170*/  LDC.64 R76, c[0x0][0x218] ;  /* 0x00008600ff4c7b82 */ /* 0x000f280000000a00 */
[-C--:B-1----:R-:W-:Y:S01]  /*1180*/  HMMA.16816.F32.BF16 R20, R20, R16.reuse, R68 ;  /* 0x000000101414723c */ /* 0x082fe20000041844 */
[----:B------:R-:W1:Y:S05]  /*1190*/  LDSM.16.M88.4 R68, [R6+0x800] ;  /* 0x000800000644783b */ /* 0x000e6a0000000200 */
[C---:B--2---:R-:W-:Y:S06]  /*11a0*/  HMMA.16816.F32.BF16 R32, R56.reuse, R16, R32 ;  /* 0x000000103820723c */ /* 0x044fec0000041820 */
[----:B---3--:R-:W-:Y:S01]  /*11b0*/  HMMA.16816.F32.BF16 R64, R56, R24, R64 ;  /* 0x000000183840723c */ /* 0x008fe20000041840 */
[----:B------:R-:W2:Y:S11]  /*11c0*/  LDSM.16.M88.4 R56, [R12+0x800] ;  /* 0x000800000c38783b */ /* 0x000eb60000000200 */
[----:B-----5:R-:W-:Y:S01]  /*11d0*/  HMMA.16816.F32.BF16 R20, R28, R18, R20 ;  /* 0x000000121c14723c */ /* 0x020fe20000041814 */
[----:B------:R-:W3:Y:S05]  /*11e0*/  LDSM.16.M88.4 R28, [R88] ;  /* 0x00000000581c783b */ /* 0x000eea0000000200 */
[C---:B-1----:R-:W-:Y:S06]  /*11f0*/  HMMA.16816.F32.BF16 R72, R68.reuse, R16, R72 ;  /* 0x000000104448723c */ /* 0x042fec0000041848 */
[C---:B------:R-:W-:Y:S06]  /*1200*/  HMMA.16816.F32.BF16 R36, R68.reuse, R24, R36 ;  /* 0x000000184424723c */ /* 0x040fec0000041824 */
[----:B--2---:R-:W-:Y:S07]  /*1210*/  HMMA.16816.F32.BF16 R52, R68, R56, R52 ;  /* 0x000000384434723c */ /* 0x004fee0000041834 */
[----:B----4-:R-:W-:-:S02]  /*1220*/  LEA R69, P1, R10, R76, 0x2 ;  /* 0x0000004c0a457211 */ /* 0x010fc400078210ff */
[----:B------:R-:W-:-:S04]  /*1230*/  SHF.R.S32.HI R68, RZ, 0x1f, R10 ;  /* 0x0000001fff447819 */ /* 0x000fc8000001140a */
[----:B------:R-:W-:Y:S02]  /*1240*/  LEA.HI.X R68, R10, R77, R68, 0x2, P1 ;  /* 0x0000004d0a447211 */ /* 0x000fe400008f1444 */
[----:B------:R-:W-:Y:S01]  /*1250*/  LEA R86, P1, R86, R69, 0x2 ;  /* 0x0000004556567211 */ /* 0x000fe200078210ff */
[C---:B------:R-:W-:Y:S01]  /*1260*/  IMAD.SHL.U32 R10, R14.reuse, 0x20, RZ ;  /* 0x000000200e0a7824 */ /* 0x040fe200078e00ff */
[----:B------:R-:W-:Y:S01]  /*1270*/  SHF.L.U64.HI R14, R14, 0x5, R9 ;  /* 0x000000050e0e7819 */ /* 0x000fe20000010209 */
[----:B---3--:R-:W-:Y:S01]  /*1280*/  HMMA.16816.F32.BF16 R32, R28, R18, R32 ;  /* 0x000000121c20723c */ /* 0x008fe20000041820 */
[----:B------:R-:W-:Y:S01]  /*1290*/  LDSM.16.M88.4 R76, [R3] ;  /* 0x00000000034c783b */ /* 0x000fe20000000200 */
[----:B------:R-:W-:-:S03]  /*12a0*/  IMAD.X R9, RZ, RZ, R68, P1 ;  /* 0x000000ffff097224 */ /* 0x000fc600008e0644 */
[----:B------:R-:W-:Y:S01]  /*12b0*/  LDSM.16.M88.4 R68, [R12+0xc00] ;  /* 0x000c00000c44783b */ /* 0x000fe20000000200 */
[----:B------:R-:W-:Y:S03]  /*12c0*/  HMMA.16816.F32.BF16 R64, R28, R26, R64 ;  /* 0x0000001a1c40723c */ /* 0x000fe60000041840 */
[----:B------:R-:W1:Y:S01]  /*12d0*/  LDSM.16.M88.4 R28, [R6+0xc00] ;  /* 0x000c0000061c783b */ /* 0x000e620000000200 */
[----:B------:R-:W-:Y:S06]  /*12e0*/  BAR.SYNC.DEFER_BLOCKING 0x0 ;  /* 0x0000000000007b1d */ /* 0x000fec0000010000 */
[----:B------:R-:W-:Y:S01]  /*12f0*/  @!PT LDS RZ, [RZ] ;  /* 0x00000000fffff984 */ /* 0x000fe20000000800 */
[----:B------:R-:W-:Y:S01]  /*1300*/  @!PT LDS RZ, [RZ] ;  /* 0x00000000fffff984 */ /* 0x000fe20000000800 */
[----:B------:R-:W-:Y:S01]  /*1310*/  @!PT LDS RZ, [RZ] ;  /* 0x00000000fffff984 */ /* 0x000fe20000000800 */
[----:B------:R-:W-:Y:S04]  /*1320*/  LDGSTS.E.BYPASS.128 [R0], desc[UR6][R96.64+0x100], !PT ;  /* 0x0000010060007fae */ /* 0x000fe8000f901c46 */
[----:B------:R-:W-:Y:S04]  /*1330*/  LDGSTS.E.BYPASS.128 [R0+0x400], desc[UR6][R90.64+0x100], !PT ;  /* 0x004001005a007fae */ /* 0x000fe8000f901c46 */
[----:B------:R-:W-:Y:S04]  /*1340*/  LDGSTS.E.BYPASS.128 [R0+0x800], desc[UR6][R92.64+0x100], !PT ;  /* 0x008001005c007fae */ /* 0x000fe8000f901c46 */
[----:B------:R2:W-:Y:S04]  /*1350*/  LDGSTS.E.BYPASS.128 [R0+0xc00], desc[UR6][R94.64+0x100], !PT ;  /* 0x00c001005e007fae */ /* 0x0005e8000f901c46 */
[----:B------:R-:W0:Y:S01]  /*1360*/  LDGDEPBAR ;  /* 0x00000000000079af */ /* 0x000e220000000000 */
[----:B------:R-:W-:Y:S01]  /*1370*/  LEA R88, P1, R10, R86, 0x2 ;  /* 0x000000560a587211 */ /* 0x000fe200078210ff */
[----:B------:R-:W-:-:S04]  /*1380*/  DEPBAR.LE SB0, 0x0 ;  /* 0x000080000000791a */ /* 0x000fc80000000000 */
[----:B------:R-:W-:Y:S01]  /*1390*/  LEA.HI.X R89, R10, R9, R14, 0x2, P1 ;  /* 0x000000090a597211 */ /* 0x000fe200008f140e */
[----:B------:R-:W-:Y:S06]  /*13a0*/  BAR.SYNC.DEFER_BLOCKING 0x0 ;  /* 0x0000000000007b1d */ /* 0x000fec0000010000 */
[----:B------:R3:W4:Y:S01]  /*13b0*/  @P5 LDG.E R98, desc[UR6][R88.64] ;  /* 0x0000000658625981 */ /* 0x000722000c1e1900 */
[----:B--2---:R-:W-:-:S04]  /*13c0*/  LOP3.LUT R0, R2, 0x3f, RZ, 0xc0, !PT ;  /* 0x0000003f02007812 */ /* 0x004fc800078ec0ff */
[----:B------:R-:W-:Y:S01]  /*13d0*/  LEA R107, R0, UR4, 0x2 ;  /* 0x00000004006b7c11 */ /* 0x000fe2000f8e10ff */
[----:B-1----:R-:W-:Y:S01]  /*13e0*/  HMMA.16816.F32.BF16 R40, R28, R16, R40 ;  /* 0x000000101c28723c */ /* 0x002fe20000041828 */
[C-C-:B------:R-:W-:Y:S02]  /*13f0*/  LOP3.LUT R12, R15.reuse, 0x20, R84.reuse, 0xfe, !PT ;  /* 0x000000200f0c7812 */ /* 0x140fe400078efe54 */
[C-C-:B------:R-:W-:Y:S02]  /*1400*/  LOP3.LUT R10, R15.reuse, 0x30, R84.reuse, 0xfe, !PT ;  /* 0x000000300f0a7812 */ /* 0x140fe400078efe54 */
[C-C-:B------:R-:W-:Y:S02]  /*1410*/  LOP3.LUT R14, R15.reuse, 0x38, R84.reuse, 0xfe, !PT ;  /* 0x000000380f0e7812 */ /* 0x140fe400078efe54 */
[C---:B------:R-:W-:Y:S02]  /*1420*/  LOP3.LUT R16, R15.reuse, 0x28, R84, 0xfe, !PT ;  /* 0x000000280f107812 */ /* 0x040fe400078efe54 */
[----:B------:R-:W-:Y:S01]  /*1430*/  LOP3.LUT R9, R15, R84, RZ, 0xfc, !PT ;  /* 0x000000540f097212 */ /* 0x000fe200078efcff */
[----:B------:R-:W-:Y:S01]  /*1440*/  IMAD.SHL.U32 R6, R2, 0x2, RZ ;  /* 0x0000000202067824 */ /* 0x000fe200078e00ff */
[----:B------:R-:W-:-:S02]  /*1450*/  LEA R86, R12, UR4, 0x2 ;  /* 0x000000040c567c11 */ /* 0x000fc4000f8e10ff */
[----:B---3--:R-:W-:Y:S02]  /*1460*/  LEA R88, R16, UR4, 0x2 ;  /* 0x0000000410587c11 */ /* 0x008fe4000f8e10ff */
[----:B------:R-:W-:Y:S02]  /*1470*/  LEA R102, R10, UR4, 0x2 ;  /* 0x000000040a667c11 */ /* 0x000fe4000f8e10ff */
[----:B------:R-:W-:Y:S02]  /*1480*/  LEA R105, R14, UR4, 0x2 ;  /* 0x000000040e697c11 */ /* 0x000fe4000f8e10ff */
[----:B------:R-:W-:Y:S01]  /*1490*/  LEA R3, R9, UR4, 0x2 ;  /* 0x0000000409037c11 */ /* 0x000fe2000f8e10ff */
[----:B------:R-:W-:Y:S01]  /*14a0*/  HMMA.16816.F32.BF16 R72, R76, R18, R72 ;  /* 0x000000124c48723c */ /* 0x000fe20000041848 */
[----:B------:R-:W-:-:S05]  /*14b0*/  LOP3.LUT R6, R13, 0x6, R6, 0xf8, !PT ;  /* 0x000000060d067812 */ /* 0x000fca00078ef806 */
[C---:B------:R-:W-:Y:S06]  /*14c0*/  HMMA.16816.F32.BF16 R36, R76.reuse, R26, R36 ;  /* 0x0000001a4c24723c */ /* 0x040fec0000041824 */
[----:B------:R-:W-:Y:S07]  /*14d0*/  HMMA.16816.F32.BF16 R52, R76, R58, R52 ;  /* 0x0000003a4c34723c */ /* 0x000fee0000041834 */
[----:B------:R-:W-:Y:S01]  /*14e0*/  LEA R77, R6, UR4, 0x2 ;  /* 0x00000004064d7c11 */ /* 0x000fe2000f8e10ff */
[----:B------:R-:W-:Y:S01]  /*14f0*/  HMMA.16816.F32.BF16 R40, R80, R18, R40 ;  /* 0x000000125028723c */ /* 0x000fe20000041828 */
[----:B----4-:R-:W-:Y:S01]  /*1500*/  STS [R107], R98 ;  /* 0x000000626b007388 */ /* 0x010fe20000000800 */
[----:B------:R-:W-:Y:S06]  /*1510*/  BAR.SYNC.DEFER_BLOCKING 0x0 ;  /* 0x0000000000007b1d */ /* 0x000fec0000010000 */
[----:B------:R-:W-:Y:S04]  /*1520*/  LDS R86, [R86] ;  /* 0x0000000056567984 */ /* 0x000fe80000000800 */
[----:B------:R-:W-:Y:S04]  /*1530*/  LDS R88, [R88] ;  /* 0x0000000058587984 */ /* 0x000fe80000000800 */
[----:B------:R-:W-:Y:S04]  /*1540*/  LDS R102, [R102] ;  /* 0x0000000066667984 */ /* 0x000fe80000000800 */
[----:B------:R-:W-:Y:S04]  /*1550*/  LDS R105, [R105] ;  /* 0x0000000069697984 */ /* 0x000fe80000000800 */
[----:B------:R-:W-:Y:S04]  /*1560*/  LDS R17, [R3] ;  /* 0x0000000003117984 */ /* 0x000fe80000000800 */
[----:B------:R-:W-:Y:S04]  /*1570*/  LDS R76, [R3+0x20] ;  /* 0x00002000034c7984 */ /* 0x000fe80000000800 */
[----:B------:R-:W-:Y:S04]  /*1580*/  LDS R13, [R3+0x40] ;  /* 0x00004000030d7984 */ /* 0x000fe80000000800 */
[----:B------:R-:W-:Y:S01]  /*1590*/  LDS R11, [R3+0x60] ;  /* 0x00006000030b7984 */ /* 0x000fe20000000800 */
[----:B------:R-:W-:Y:S06]  /*15a0*/  BAR.SYNC.DEFER_BLOCKING 0x0 ;  /* 0x0000000000007b1d */ /* 0x000fec0000010000 */
[----:B------:R-:W-:Y:S02]  /*15b0*/  STS [R107], R98 ;  /* 0x000000626b007388 */ /* 0x000fe40000000800 */
[----:B------:R-:W-:Y:S06]  /*15c0*/  BAR.SYNC.DEFER_BLOCKING 0x0 ;  /* 0x0000000000007b1d */ /* 0x000fec0000010000 */
[----:B------:R-:W1:Y:S02]  /*15d0*/  LDS.64 R18, [R77] ;  /* 0x000000004d127984 */ /* 0x000e640000000a00 */
[----:B-1----:R-:W-:-:S04]  /*15e0*/  FADD R78, R17, -R18 ;  /* 0x80000012114e7221 */ /* 0x002fc80000000000 */
[----:B------:R-:W-:-:S05]  /*15f0*/  FMUL R78, R78, 1.4426950216293334961 ;  /* 0x3fb8aa3b4e4e7820 */ /* 0x000fca0000400000 */
[----:B------:R-:W-:Y:S01]  /*1600*/  FSETP.GEU.AND P1, PT, R78, -126, PT ;  /* 0xc2fc00004e00780b */ /* 0x000fe20003f2e000 */
[----:B------:R-:W-:-:S04]  /*1610*/  FADD R17, R17, -R19 ;  /* 0x8000001311117221 */ /* 0x000fc80000000000 */
[----:B------:R-:W-:-:S08]  /*1620*/  FMUL R79, R17, 1.4426950216293334961 ;  /* 0x3fb8aa3b114f7820 */ /* 0x000fd00000400000 */
[----:B------:R-:W-:-:S04]  /*1630*/  @!P1 FMUL R78, R78, 0.5 ;  /* 0x3f0000004e4e9820 */ /* 0x000fc80000400000 */
[----:B------:R-:W1:Y:S01]  /*1640*/  MUFU.EX2 R17, R78 ;  /* 0x0000004e00117308 */ /* 0x000e620000000800 */
[----:B------:R-:W-:Y:S01]  /*1650*/  FSETP.GEU.AND P2, PT, R79, -126, PT ;  /* 0xc2fc00004f00780b */ /* 0x000fe20003f4e000 */
[----:B-1----:R-:W-:-:S04]  /*1660*/  @!P1 FMUL R17, R17, R17 ;  /* 0x0000001111119220 */ /* 0x002fc80000400000 */
[----:B------:R-:W-:Y:S01]  /*1670*/  FMUL R20, R20, R17 ;  /* 0x0000001114147220 */ /* 0x000fe20000400000 */
[----:B------:R-:W-:-:S04]  /*1680*/  FADD R17, R76, -R18 ;  /* 0x800000124c117221 */ /* 0x000fc80000000000 */
[----:B------:R-:W-:-:S03]  /*1690*/  FMUL R89, R17, 1.4426950216293334961 ;  /* 0x3fb8aa3b11597820 */ /* 0x000fc60000400000 */
[----:B------:R-:W-:Y:S02]  /*16a0*/  @!P2 FMUL R79, R79, 0.5 ;  /* 0x3f0000004f4fa820 */ /* 0x000fe40000400000 */
[----:B------:R-:W-:Y:S02]  /*16b0*/  FSETP.GEU.AND P1, PT, R89, -126, PT ;  /* 0xc2fc00005900780b */ /* 0x000fe40003f2e000 */
[----:B------:R1:W2:Y:S01]  /*16c0*/  MUFU.EX2 R90, R79 ;  /* 0x0000004f005a7308 */ /* 0x0002a20000000800 */
[----:B------:R-:W-:Y:S01]  /*16d0*/  FADD R17, R13, -R18 ;  /* 0x800000120d117221 */ /* 0x000fe20000000000 */
[----:B------:R-:W-:-:S04]  /*16e0*/  FADD R76, R76, -R19 ;  /* 0x800000134c4c7221 */ /* 0x000fc80000000000 */
[----:B------:R-:W-:Y:S01]  /*16f0*/  FMUL R76, R76, 1.4426950216293334961 ;  /* 0x3fb8aa3b4c4c7820 */ /* 0x000fe20000400000 */
[----:B-1----:R-:W-:-:S04]  /*1700*/  FMUL R79, R17, 1.4426950216293334961 ;  /* 0x3fb8aa3b114f7820 */ /* 0x002fc80000400000 */
[----:B------:R-:W-:-:S04]  /*1710*/  @!P1 FMUL R89, R89, 0.5 ;  /* 0x3f00000059599820 */ /* 0x000fc80000400000 */
[----:B------:R-:W1:Y:S01]  /*1720*/  MUFU.EX2 R17, R89 ;  /* 0x0000005900117308 */ /* 0x000e620000000800 */
[----:B--2---:R-:W-:Y:S01]  /*1730*/  @!P2 FMUL R90, R90, R90 ;  /* 0x0000005a5a5aa220 */ /* 0x004fe20000400000 */
[----:B------:R-:W-:Y:S02]  /*1740*/  FSETP.GEU.AND P2, PT, R76, -126, PT ;  /* 0xc2fc00004c00780b */ /* 0x000fe40003f4e000 */
[----:B------:R-:W-:Y:S01]  /*1750*/  FSETP.GEU.AND P3, PT, R79, -126, PT ;  /* 0xc2fc00004f00780b */ /* 0x000fe20003f6e000 */
[----:B------:R-:W-:-:S10]  /*1760*/  FMUL R21, R21, R90 ;  /* 0x0000005a15157220 */ /* 0x000fd40000400000 */
[----:B------:R-:W-:Y:S01]  /*1770*/  @!P2 FMUL R76, R76, 0.5 ;  /* 0x3f0000004c4ca820 */ /* 0x000fe20000400000 */
[----:B-1----:R-:W-:-:S03]  /*1780*/  @!P1 FMUL R17, R17, R17 ;  /* 0x0000001111119220 */ /* 0x002fc60000400000 */
[----:B------:R-:W1:Y:S01]  /*1790*/  MUFU.EX2 R78, R76 ;  /* 0x0000004c004e7308 */ /* 0x000e620000000800 */
[----:B------:R-:W-:Y:S01]  /*17a0*/  FMUL R22, R22, R17 ;  /* 0x0000001116167220 */ /* 0x000fe20000400000 */
[----:B------:R-:W-:-:S04]  /*17b0*/  FADD R17, R13, -R19 ;  /* 0x800000130d117221 */ /* 0x000fc80000000000 */
[----:B------:R-:W-:Y:S01]  /*17c0*/  FMUL R90, R17, 1.4426950216293334961 ;  /* 0x3fb8aa3b115a7820 */ /* 0x000fe20000400000 */
[----:B------:R-:W-:-:S04]  /*17d0*/  @!P3 FMUL R79, R79, 0.5 ;  /* 0x3f0000004f4fb820 */ /* 0x000fc80000400000 */
[----:B------:R-:W-:Y:S01]  /*17e0*/  FSETP.GEU.AND P1, PT, R90, -126, PT ;  /* 0xc2fc00005a00780b */ /* 0x000fe20003f2e000 */
[----:B------:R-:W2:Y:S01]  /*17f0*/  MUFU.EX2 R91, R79 ;  /* 0x0000004f005b7308 */ /* 0x000ea20000000800 */
[----:B------:R-:W-:Y:S01]  /*1800*/  FADD R17, R11, -R18 ;  /* 0x800000120b117221 */ /* 0x000fe20000000000 */
[----:B-1----:R-:W-:-:S04]  /*1810*/  @!P2 FMUL R78, R78, R78 ;  /* 0x0000004e4e4ea220 */ /* 0x002fc80000400000 */
[----:B------:R-:W-:Y:S01]  /*1820*/  FMUL R23, R23, R78 ;  /* 0x0000004e17177220 */ /* 0x000fe20000400000 */
[----:B------:R-:W-:Y:S01]  /*1830*/  FMUL R78, R17, 1.4426950216293334961 ;  /* 0x3fb8aa3b114e7820 */ /* 0x000fe20000400000 */
[----:B------:R-:W-:-:S04]  /*1840*/  FADD R17, R11, -R19 ;  /* 0x800000130b117221 */ /* 0x000fc80000000000 */
[----:B------:R-:W-:Y:S01]  /*1850*/  @!P1 FMUL R90, R90, 0.5 ;  /* 0x3f0000005a5a9820 */ /* 0x000fe20000400000 */
[----:B------:R-:W-:-:S03]  /*1860*/  FMUL R89, R17, 1.4426950216293334961 ;  /* 0x3fb8aa3b11597820 */ /* 0x000fc60000400000 */
[----:B------:R-:W1:Y:S01]  /*1870*/  MUFU.EX2 R76, R90 ;  /* 0x0000005a004c7308 */ /* 0x000e620000000800 */
[----:B--2---:R-:W-:Y:S01]  /*1880*/  @!P3 FMUL R91, R91, R91 ;  /* 0x0000005b5b5bb220 */ /* 0x004fe20000400000 */
[----:B------:R-:W-:Y:S02]  /*1890*/  FSETP.GEU.AND P2, PT, R78, -126, PT ;  /* 0xc2fc00004e00780b */ /* 0x000fe40003f4e000 */
[----:B------:R-:W-:Y:S01]  /*18a0*/  FSETP.GEU.AND P3, PT, R89, -126, PT ;  /* 0xc2fc00005900780b */ /* 0x000fe20003f6e000 */
[----:B------:R-:W-:-:S10]  /*18b0*/  FADD R17, R86, -R18 ;  /* 0x8000001256117221 */ /* 0x000fd40000000000 */
[----:B------:R-:W-:Y:S01]  /*18c0*/  @!P2 FMUL R78, R78, 0.5 ;  /* 0x3f0000004e4ea820 */ /* 0x000fe20000400000 */
[----:B-1----:R-:W-:Y:S01]  /*18d0*/  @!P1 FMUL R76, R76, R76 ;  /* 0x0000004c4c4c9220 */ /* 0x002fe20000400000 */
[----:B------:R-:W-:Y:S02]  /*18e0*/  @!P3 FMUL R89, R89, 0.5 ;  /* 0x3f0000005959b820 */ /* 0x000fe40000400000 */
[----:B------:R-:W1:Y:S01]  /*18f0*/  MUFU.EX2 R79, R78 ;  /* 0x0000004e004f7308 */ /* 0x000e620000000800 */
[----:B------:R-:W-:-:S07]  /*1900*/  FMUL R33, R33, R76 ;  /* 0x0000004c21217220 */ /* 0x000fce0000400000 */
[----:B------:R-:W2:Y:S01]  /*1910*/  MUFU.EX2 R76, R89 ;  /* 0x00000059004c7308 */ /* 0x000ea20000000800 */
[----:B------:R-:W-:Y:S01]  /*1920*/  FMUL R32, R32, R91 ;  /* 0x0000005b20207220 */ /* 0x000fe20000400000 */
[----:B------:R-:W-:Y:S01]  /*1930*/  FMUL R91, R17, 1.4426950216293334961 ;  /* 0x3fb8aa3b115b7820 */ /* 0x000fe20000400000 */
[----:B------:R-:W-:-:S04]  /*1940*/  FADD R17, R88, -R18 ;  /* 0x8000001258117221 */ /* 0x000fc80000000000 */
[----:B------:R-:W-:Y:S01]  /*1950*/  FSETP.GEU.AND P1, PT, R91, -126, PT ;  /* 0xc2fc00005b00780b */ /* 0x000fe20003f2e000 */
[----:B-1----:R-:W-:-:S04]  /*1960*/  @!P2 FMUL R79, R79, R79 ;  /* 0x0000004f4f4fa220 */ /* 0x002fc80000400000 */
[----:B------:R-:W-:Y:S01]  /*1970*/  FMUL R34, R34, R79 ;  /* 0x0000004f22227220 */ /* 0x000fe20000400000 */
[----:B--2---:R-:W-:Y:S01]  /*1980*/  @!P3 FMUL R76, R76, R76 ;  /* 0x0000004c4c4cb220 */ /* 0x004fe20000400000 */
[----:B------:R-:W-:-:S03]  /*1990*/  FMUL R79, R17, 1.4426950216293334961 ;  /* 0x3fb8aa3b114f7820 */ /* 0x000fc60000400000 */
[----:B------:R-:W-:Y:S02]  /*19a0*/  FMUL R35, R35, R76 ;  /* 0x0000004c23237220 */ /* 0x000fe40000400000 */
[----:B------:R-:W1:Y:S01]  /*19b0*/  LDS.64 R76, [R77+0x40] ;  /* 0x000040004d4c7984 */ /* 0x000e620000000a00 */
[----:B------:R-:W-:Y:S01]  /*19c0*/  FSETP.GEU.AND P2, PT, R79, -126, PT ;  /* 0xc2fc00004f00780b */ /* 0x000fe20003f4e000 */
[----:B------:R-:W-:-:S04]  /*19d0*/  @!P1 FMUL R91, R91, 0.5 ;  /* 0x3f0000005b5b9820 */ /* 0x000fc80000400000 */
[----:B------:R-:W2:Y:S08]  /*19e0*/  MUFU.EX2 R17, R91 ;  /* 0x0000005b00117308 */ /* 0x000eb00000000800 */
[----:B------:R-:W-:-:S04]  /*19f0*/  @!P2 FMUL R79, R79, 0.5 ;  /* 0x3f0000004f4fa820 */ /* 0x000fc80000400000 */
[----:B------:R-:W3:Y:S01]  /*1a00*/  MUFU.EX2 R93, R79 ;  /* 0x0000004f005d7308 */ /* 0x000ee20000000800 */
[----:B--2---:R-:W-:-:S04]  /*1a10*/  @!P1 FMUL R17, R17, R17 ;  /* 0x0000001111119220 */ /* 0x004fc80000400000 */
[----:B------:R-:W-:Y:S01]  /*1a20*/  FMUL R72, R72, R17 ;  /* 0x0000001148487220 */ /* 0x000fe20000400000 */
[----:B------:R-:W-:-:S04]  /*1a30*/  FADD R17, R86, -R19 ;  /* 0x8000001356117221 */ /* 0x000fc80000000000 */
[----:B------:R-:W-:Y:S01]  /*1a40*/  FMUL R89, R17, 1.4426950216293334961 ;  /* 0x3fb8aa3b11597820 */ /* 0x000fe20000400000 */
[----:B---3--:R-:W-:-:S04]  /*1a50*/  @!P2 FMUL R93, R93, R93 ;  /* 0x0000005d5d5da220 */ /* 0x008fc80000400000 */
[----:B------:R-:W-:Y:S01]  /*1a60*/  FSETP.GEU.AND P2, PT, R89, -126, PT ;  /* 0xc2fc00005900780b */ /* 0x000fe20003f4e000 */
[----:B-1----:R-:W-:-:S04]  /*1a70*/  FADD R17, R13, -R76 ;  /* 0x8000004c0d117221 */ /* 0x002fc80000000000 */
[----:B------:R-:W-:-:S05]  /*1a80*/  FMUL R78, R17, 1.4426950216293334961 ;  /* 0x3fb8aa3b114e7820 */ /* 0x000fca0000400000 */
[----:B------:R-:W-:-:S03]  /*1a90*/  FSETP.GEU.AND P1, PT, R78, -126, PT ;  /* 0xc2fc00004e00780b */ /* 0x000fc60003f2e000 */
[----:B------:R-:W-:-:S04]  /*1aa0*/  @!P2 FMUL R89, R89, 0.5 ;  /* 0x3f0000005959a820 */ /* 0x000fc80000400000 */
[----:B------:R-:W1:Y:S06]  /*1ab0*/  MUFU.EX2 R90, R89 ;  /* 0x00000059005a7308 */ /* 0x000e6c0000000800 */
[----:B------:R-:W-:-:S04]  /*1ac0*/  @!P1 FMUL R78, R78, 0.5 ;  /* 0x3f0000004e4e9820 */ /* 0x000fc80000400000 */
[----:B------:R-:W2:Y:S01]  /*1ad0*/  MUFU.EX2 R79, R78 ;  /* 0x0000004e004f7308 */ /* 0x000ea20000000800 */
[----:B------:R-:W-:Y:S01]  /*1ae0*/  FADD R17, R88, -R19 ;  /* 0x8000001358117221 */ /* 0x000fe20000000000 */
[----:B------:R-:W-:Y:S01]  /*1af0*/  FADD R13, R13, -R77 ;  /* 0x8000004d0d0d7221 */ /* 0x000fe20000000000 */
[----:B-1----:R-:W-:-:S04]  /*1b00*/  @!P2 FMUL R90, R90, R90 ;  /* 0x0000005a5a5aa220 */ /* 0x002fc80000400000 */
[----:B------:R-:W-:Y:S01]  /*1b10*/  FMUL R73, R73, R90 ;  /* 0x0000005a49497220 */ /* 0x000fe20000400000 */
[----:B------:R-:W-:Y:S01]  /*1b20*/  FMUL R90, R17, 1.4426950216293334961 ;  /* 0x3fb8aa3b115a7820 */ /* 0x000fe20000400000 */
[----:B------:R-:W-:Y:S01]  /*1b30*/  FMUL R17, R13, 1.4426950216293334961 ;  /* 0x3fb8aa3b0d117820 */ /* 0x000fe20000400000 */
[----:B--2---:R-:W-:-:S04]  /*1b40*/  @!P1 FMUL R79, R79, R79 ;  /* 0x0000004f4f4f9220 */ /* 0x004fc80000400000 */
[----:B------:R-:W-:Y:S01]  /*1b50*/  FSETP.GEU.AND P1, PT, R17, -126, PT ;  /* 0xc2fc00001100780b */ /* 0x000fe20003f2e000 */
[----:B------:R-:W-:-:S04]  /*1b60*/  FADD R13, R11, -R76 ;  /* 0x8000004c0b0d7221 */ /* 0x000fc80000000000 */
[----:B------:R-:W-:-:S05]  /*1b70*/  FMUL R13, R13, 1.4426950216293334961 ;  /* 0x3fb8aa3b0d0d7820 */ /* 0x000fca0000400000 */
[----:B------:R-:W-:-:S03]  /*1b80*/  FSETP.GEU.AND P2, PT, R13, -126, PT ;  /* 0xc2fc00000d00780b */ /* 0x000fc60003f4e000 */
[----:B------:R-:W-:-:S04]  /*1b90*/  @!P1 FMUL R17, R17, 0.5 ;  /* 0x3f00000011119820 */ /* 0x000fc80000400000 */
[----:B------:R-:W1:Y:S01]  /*1ba0*/  MUFU.EX2 R78, R17 ;  /* 0x00000011004e7308 */ /* 0x000e620000000800 */
[----:B------:R-:W-:Y:S01]  /*1bb0*/  FSETP.GEU.AND P3, PT, R90, -126, PT ;  /* 0xc2fc00005a00780b */ /* 0x000fe20003f6e000 */
[----:B------:R-:W-:-:S04]  /*1bc0*/  FMUL R64, R64, R79 ;  /* 0x0000004f40407220 */ /* 0x000fc80000400000 */
[----:B------:R-:W-:-:S04]  /*1bd0*/  @!P2 FMUL R13, R13, 0.5 ;  /* 0x3f0000000d0da820 */ /* 0x000fc80000400000 */
[----:B------:R-:W2:Y:S01]  /*1be0*/  MUFU.EX2 R79, R13 ;  /* 0x0000000d004f7308 */ /* 0x000ea20000000800 */
[----:B------:R-:W-:Y:S01]  /*1bf0*/  FADD R11, R11, -R77 ;  /* 0x8000004d0b0b7221 */ /* 0x000fe20000000000 */
[----:B-1----:R-:W-:Y:S02]  /*1c00*/  @!P1 FMUL R78, R78, R78 ;  /* 0x0000004e4e4e9220 */ /* 0x002fe40000400000 */
[----:B------:R-:W-:Y:S02]  /*1c10*/  @!P3 FMUL R90, R90, 0.5 ;  /* 0x3f0000005a5ab820 */ /* 0x000fe40000400000 */
[----:B------:R-:W-:Y:S01]  /*1c20*/  FMUL R65, R65, R78 ;  /* 0x0000004e41417220 */ /* 0x000fe20000400000 */
[----:B------:R-:W-:Y:S01]  /*1c30*/  FMUL R78, R11, 1.4426950216293334961 ;  /* 0x3fb8aa3b0b4e7820 */ /* 0x000fe20000400000 */
[--C-:B------:R-:W-:Y:S01]  /*1c40*/  FADD R11, R86, -R76.reuse ;  /* 0x8000004c560b7221 */ /* 0x100fe20000000000 */
[----:B------:R-:W1:Y:S03]  /*1c50*/  MUFU.EX2 R92, R90 ;  /* 0x0000005a005c7308 */ /* 0x000e660000000800 */
[----:B------:R-:W-:Y:S01]  /*1c60*/  FMUL R17, R11, 1.4426950216293334961 ;  /* 0x3fb8aa3b0b117820 */ /* 0x000fe20000400000 */
[----:B------:R-:W-:Y:S01]  /*1c70*/  FADD R11, R88, -R76 ;  /* 0x8000004c580b7221 */ /* 0x000fe20000000000 */
[----:B--2---:R-:W-:Y:S01]  /*1c80*/  @!P2 FMUL R79, R79, R79 ;  /* 0x0000004f4f4fa220 */ /* 0x004fe20000400000 */
[----:B------:R-:W-:-:S02]  /*1c90*/  FSETP.GEU.AND P1, PT, R78, -126, PT ;  /* 0xc2fc00004e00780b */ /* 0x000fc40003f2e000 */
[----:B------:R-:W-:Y:S01]  /*1ca0*/  FSETP.GEU.AND P2, PT, R17, -126, PT ;  /* 0xc2fc00001100780b */ /* 0x000fe20003f4e000 */
[----:B------:R-:W-:Y:S01]  /*1cb0*/  FMUL R91, R11, 1.4426950216293334961 ;  /* 0x3fb8aa3b0b5b7820 */ /* 0x000fe20000400000 */
[----:B------:R-:W-:-:S04]  /*1cc0*/  FADD R11, R86, -R77 ;  /* 0x8000004d560b7221 */ /* 0x000fc80000000000 */
[----:B------:R-:W-:Y:S01]  /*1cd0*/  FMUL R89, R11, 1.4426950216293334961 ;  /* 0x3fb8aa3b0b597820 */ /* 0x000fe20000400000 */
[----:B-1----:R-:W-:-:S04]  /*1ce0*/  @!P3 FMUL R92, R92, R92 ;  /* 0x0000005c5c5cb220 */ /* 0x002fc80000400000 */
[----:B------:R-:W-:Y:S01]  /*1cf0*/  FSETP.GEU.AND P3, PT, R89, -126, PT ;  /* 0xc2fc00005900780b */ /* 0x000fe20003f6e000 */
[----:B------:R-:W-:Y:S01]  /*1d00*/  @!P1 FMUL R78, R78, 0.5 ;  /* 0x3f0000004e4e9820 */ /* 0x000fe20000400000 */
[----:B------:R-:W-:-:S03]  /*1d10*/  @!P2 FMUL R17, R17, 0.5 ;  /* 0x3f0000001111a820 */ /* 0x000fc60000400000 */
[----:B------:R-:W1:Y:S08]  /*1d20*/  MUFU.EX2 R90, R78 ;  /* 0x0000004e005a7308 */ /* 0x000e700000000800 */
[----:B------:R-:W2:Y:S01]  /*1d30*/  MUFU.EX2 R11, R17 ;  /* 0x00000011000b7308 */ /* 0x000ea20000000800 */
[----:B------:R-:W-:Y:S01]  /*1d40*/  @!P3 FMUL R89, R89, 0.5 ;  /* 0x3f0000005959b820 */ /* 0x000fe20000400000 */
[----:B------:R-:W-:-:S06]  /*1d50*/  FMUL R75, R75, R92 ;  /* 0x0000005c4b4b7220 */ /* 0x000fcc0000400000 */
[----:B------:R3:W4:Y:S01]  /*1d60*/  MUFU.EX2 R92, R89 ;  /* 0x00000059005c7308 */ /* 0x0007220000000800 */
[----:B-1----:R-:W-:Y:S01]  /*1d70*/  @!P1 FMUL R90, R90, R90 ;  /* 0x0000005a5a5a9220 */ /* 0x002fe20000400000 */
[----:B------:R-:W-:Y:S01]  /*1d80*/  FMUL R66, R66, R79 ;  /* 0x0000004f42427220 */ /* 0x000fe20000400000 */
[----:B--2---:R-:W-:Y:S02]  /*1d90*/  @!P2 FMUL R11, R11, R11 ;  /* 0x0000000b0b0ba220 */ /* 0x004fe40000400000 */
[----:B------:R-:W-:Y:S01]  /*1da0*/  FMUL R79, R67, R90 ;  /* 0x0000005a434f7220 */ /* 0x000fe20000400000 */
[----:B------:R-:W-:Y:S01]  /*1db0*/  LOP3.LUT R67, R6, 0x20, RZ, 0xfc, !PT ;  /* 0x0000002006437812 */ /* 0x000fe200078efcff */
[----:B------:R-:W-:Y:S01]  /*1dc0*/  FMUL R11, R36, R11 ;  /* 0x0000000b240b7220 */ /* 0x000fe20000400000 */
[----:B------:R-:W-:-:S04]  /*1dd0*/  FADD R36, R88, -R77 ;  /* 0x8000004d58247221 */ /* 0x000fc80000000000 */
[----:B---3--:R-:W-:Y:S01]  /*1de0*/  FMUL R89, R36, 1.4426950216293334961 ;  /* 0x3fb8aa3b24597820 */ /* 0x008fe20000400000 */
[----:B------:R-:W-:Y:S01]  /*1df0*/  LEA R36, R67, UR4, 0x2 ;  /* 0x0000000443247c11 */ /* 0x000fe2000f8e10ff */
[----:B----4-:R-:W-:Y:S01]  /*1e00*/  @!P3 FMUL R92, R92, R92 ;  /* 0x0000005c5c5cb220 */ /* 0x010fe20000400000 */
[----:B------:R-:W-:-:S03]  /*1e10*/  FSETP.GEU.AND P4, PT, R91, -126, PT ;  /* 0xc2fc00005b00780b */ /* 0x000fc60003f8e000 */
[----:B------:R-:W-:Y:S02]  /*1e20*/  FMUL R17, R37, R92 ;  /* 0x0000005c25117220 */ /* 0x000fe40000400000 */
[----:B------:R-:W1:Y:S01]  /*1e30*/  LDS.64 R36, [R36] ;  /* 0x0000000024247984 */ /* 0x000e620000000a00 */
[----:B------:R-:W-:-:S07]  /*1e40*/  FSETP.GEU.AND P1, PT, R89, -126, PT ;  /* 0xc2fc00005900780b */ /* 0x000fce0003f2e000 */
[----:B------:R-:W-:-:S04]  /*1e50*/  @!P4 FMUL R91, R91, 0.5 ;  /* 0x3f0000005b5bc820 */ /* 0x000fc80000400000 */
[----:B------:R-:W2:Y:S02]  /*1e60*/  MUFU.EX2 R13, R91 ;  /* 0x0000005b000d7308 */ /* 0x000ea40000000800 */
[----:B------:R-:W-:-:S06]  /*1e70*/  @!P1 FMUL R89, R89, 0.5 ;  /* 0x3f00000059599820 */ /* 0x000fcc0000400000 */
[----:B------:R-:W3:Y:S01]  /*1e80*/  MUFU.EX2 R78, R89 ;  /* 0x00000059004e7308 */ /* 0x000ee20000000800 */
[----:B--2---:R-:W-:-:S04]  /*1e90*/  @!P4 FMUL R13, R13, R13 ;  /* 0x0000000d0d0dc220 */ /* 0x004fc80000400000 */
[----:B------:R-:W-:Y:S01]  /*1ea0*/  FMUL R13, R38, R13 ;  /* 0x0000000d260d7220 */ /* 0x000fe20000400000 */
[----:B---3--:R-:W-:Y:S01]  /*1eb0*/  @!P1 FMUL R78, R78, R78 ;  /* 0x0000004e4e4e9220 */ /* 0x008fe20000400000 */
[----:B-1----:R-:W-:-:S03]  /*1ec0*/  FADD R38, R86, -R36 ;  /* 0x8000002456267221 */ /* 0x002fc60000000000 */
[----:B------:R-:W-:Y:S01]  /*1ed0*/  FMUL R78, R39, R78 ;  /* 0x0000004e274e7220 */ /* 0x000fe20000400000 */
[----:B------:R-:W-:Y:S01]  /*1ee0*/  FMUL R39, R38, 1.4426950216293334961 ;  /* 0x3fb8aa3b26277820 */ /* 0x000fe20000400000 */
[C---:B------:R-:W-:Y:S01]  /*1ef0*/  FADD R38, R88.reuse, -R36 ;  /* 0x8000002458267221 */ /* 0x040fe20000000000 */
[----:B------:R-:W-:-:S03]  /*1f00*/  FADD R88, R88, -R37 ;  /* 0x8000002558587221 */ /* 0x000fc60000000000 */
[----:B------:R-:W-:Y:S01]  /*1f10*/  FSETP.GEU.AND P1, PT, R39, -126, PT ;  /* 0xc2fc00002700780b */ /* 0x000fe20003f2e000 */
[----:B------:R-:W-:-:S05]  /*1f20*/  FMUL R94, R88, 1.4426950216293334961 ;  /* 0x3fb8aa3b585e7820 */ /* 0x000fca0000400000 */
[----:B------:R-:W-:-:S07]  /*1f30*/  FSETP.GEU.AND P3, PT, R94, -126, PT ;  /* 0xc2fc00005e00780b */ /* 0x000fce0003f6e000 */
[----:B------:R-:W-:-:S04]  /*1f40*/  @!P1 FMUL R39, R39, 0.5 ;  /* 0x3f00000027279820 */ /* 0x000fc80000400000 */
[----:B------:R-:W1:Y:S02]  /*1f50*/  MUFU.EX2 R91, R39 ;  /* 0x00000027005b7308 */ /* 0x000e640000000800 */
[----:B------:R-:W-:Y:S01]  /*1f60*/  @!P3 FMUL R94, R94, 0.5 ;  /* 0x3f0000005e5eb820 */ /* 0x000fe20000400000 */
[----:B------:R-:W-:-:S05]  /*1f70*/  FADD R86, R86, -R37 ;  /* 0x8000002556567221 */ /* 0x000fca0000000000 */
[----:B------:R-:W2:Y:S01]  /*1f80*/  MUFU.EX2 R88, R94 ;  /* 0x0000005e00587308 */ /* 0x000ea20000000800 */
[----:B------:R-:W-:Y:S01]  /*1f90*/  FMUL R90, R86, 1.4426950216293334961 ;  /* 0x3fb8aa3b565a7820 */ /* 0x000fe20000400000 */
[----:B-1----:R-:W-:-:S04]  /*1fa0*/  @!P1 FMUL R91, R91, R91 ;  /* 0x0000005b5b5b9220 */ /* 0x002fc80000400000 */
[----:B------:R-:W-:Y:S02]  /*1fb0*/  FSETP.GEU.AND P1, PT, R90, -126, PT ;  /* 0xc2fc00005a00780b */ /* 0x000fe40003f2e000 */
[----:B------:R-:W-:Y:S01]  /*1fc0*/  LOP3.LUT R101, R6, 0x30, RZ, 0xfc, !PT ;  /* 0x0000003006657812 */ /* 0x000fe200078efcff */
[----:B------:R-:W-:Y:S01]  /*1fd0*/  FMUL R52, R52, R91 ;  /* 0x0000005b34347220 */ /* 0x000fe20000400000 */
[----:B--2---:R-:W-:Y:S01]  /*1fe0*/  @!P3 FMUL R88, R88, R88 ;  /* 0x000000585858b220 */ /* 0x004fe20000400000 */
[----:B------:R-:W-:-:S03]  /*1ff0*/  FADD R91, R105, -R18 ;  /* 0x80000012695b7221 */ /* 0x000fc60000000000 */
[----:B------:R-:W-:Y:S01]  /*2000*/  FMUL R89, R55, R88 ;  /* 0x0000005837597220 */ /* 0x000fe20000400000 */
[----:B------:R-:W-:-:S04]  /*2010*/  FADD R88, R102, -R18 ;  /* 0x8000001266587221 */ /* 0x000fc80000000000 */
[----:B------:R-:W-:Y:S01]  /*2020*/  @!P1 FMUL R90, R90, 0.5 ;  /* 0x3f0000005a5a9820 */ /* 0x000fe20000400000 */
[----:B------:R-:W-:Y:S01]  /*2030*/  LEA R18, R101, UR4, 0x2 ;  /* 0x0000000465127c11 */ /* 0x000fe2000f8e10ff */
[----:B------:R-:W-:Y:S01]  /*2040*/  FMUL R92, R38, 1.4426950216293334961 ;  /* 0x3fb8aa3b265c7820 */ /* 0x000fe20000400000 */
[----:B------:R-:W-:Y:S01]  /*2050*/  FMUL R74, R74, R93 ;  /* 0x0000005d4a4a7220 */ /* 0x000fe20000400000 */
[----:B------:R1:W2:Y:S01]  /*2060*/  MUFU.EX2 R38, R90 ;  /* 0x0000005a00267308 */ /* 0x0002a20000000800 */
[--C-:B------:R-:W-:Y:S01]  /*2070*/  FADD R93, R105, -R19.reuse ;  /* 0x80000013695d7221 */ /* 0x100fe20000000000 */
[----:B-1----:R-:W-:Y:S02]  /*2080*/  FADD R90, R102, -R19 ;  /* 0x80000013665a7221 */ /* 0x002fe40000000000 */
[----:B------:R-:W1:Y:S01]  /*2090*/  LDS.64 R18, [R18] ;  /* 0x0000000012127984 */ /* 0x000e620000000a00 */
[----:B------:R-:W-:Y:S01]  /*20a0*/  IMAD R107, R0, -0x2, R107 ;  /* 0xfffffffe006b7824 */ /* 0x000fe200078e026b */
[----:B------:R-:W-:Y:S01]  /*20b0*/  BAR.SYNC.DEFER_BLOCKING 0x0 ;  /* 0x0000000000007b1d */ /* 0x000fe20000010000 */
[----:B------:R-:W-:-:S02]  /*20c0*/  FSETP.GEU.AND P2, PT, R92, -126, PT ;  /* 0xc2fc00005c00780b */ /* 0x000fc40003f4e000 */
[----:B------:R-:W-:-:S03]  /*20d0*/  LEA R111, R8, UR4, 0x1 ;  /* 0x00000004086f7c11 */ /* 0x000fc6000f8e08ff */
[----:B------:R-:W-:Y:S02]  /*20e0*/  STS.U16 [R107], R4 ;  /* 0x000000046b007388 */ /* 0x000fe40000000400 */
[----:B------:R-:W-:Y:S06]  /*20f0*/  BAR.SYNC.DEFER_BLOCKING 0x0 ;  /* 0x0000000000007b1d */ /* 0x000fec0000010000 */
[----:B------:R-:W-:Y:S01]  /*2100*/  @!P2 FMUL R92, R92, 0.5 ;  /* 0x3f0000005c5ca820 */ /* 0x000fe20000400000 */
[C---:B------:R-:W-:Y:S01]  /*2110*/  FADD R95, R105.reuse, -R76 ;  /* 0x8000004c695f7221 */ /* 0x040fe20000000000 */
[C-C-:B------:R-:W-:Y:S01]  /*2120*/  FADD R94, R102.reuse, -R77.reuse ;  /* 0x8000004d665e7221 */ /* 0x140fe20000000000 */
[C---:B------:R-:W-:Y:S01]  /*2130*/  FADD R97, R105.reuse, -R77 ;  /* 0x8000004d69617221 */ /* 0x040fe20000000000 */
[C-C-:B------:R-:W-:Y:S01]  /*2140*/  FADD R96, R102.reuse, -R36.reuse ;  /* 0x8000002466607221 */ /* 0x140fe20000000000 */
[----:B------:R3:W4:Y:S01]  /*2150*/  MUFU.EX2 R39, R92 ;  /* 0x0000005c00277308 */ /* 0x0007220000000800 */
[C---:B------:R-:W-:Y:S01]  /*2160*/  FADD R99, R105.reuse, -R36 ;  /* 0x8000002469637221 */ /* 0x040fe20000000000 */
[C-C-:B------:R-:W-:Y:S01]  /*2170*/  FADD R98, R102.reuse, -R37.reuse ;  /* 0x8000002566627221 */ /* 0x140fe20000000000 */
[C---:B------:R-:W-:Y:S01]  /*2180*/  FADD R103, R105.reuse, -R37 ;  /* 0x8000002569677221 */ /* 0x040fe20000000000 */
[C-C-:B-1----:R-:W-:Y:S01]  /*2190*/  FADD R100, R102.reuse, -R18.reuse ;  /* 0x8000001266647221 */ /* 0x142fe20000000000 */
[C---:B------:R-:W-:Y:S01]  /*21a0*/  FADD R104, R105.reuse, -R18 ;  /* 0x8000001269687221 */ /* 0x040fe20000000000 */
[--C-:B------:R-:W-:Y:S01]  /*21b0*/  FADD R105, R105, -R19.reuse ;  /* 0x8000001369697221 */ /* 0x100fe20000000000 */
[C---:B---3--:R-:W-:Y:S01]  /*21c0*/  FADD R92, R102.reuse, -R76 ;  /* 0x8000004c665c7221 */ /* 0x048fe20000000000 */
[----:B------:R-:W-:-:S02]  /*21d0*/  FADD R102, R102, -R19 ;  /* 0x8000001366667221 */ /* 0x000fc40000000000 */
[----:B------:R-:W1:Y:S01]  /*21e0*/  LDS.64 R18, [R111] ;  /* 0x000000006f127984 */ /* 0x000e620000000a00 */
[----:B--2---:R-:W-:Y:S01]  /*21f0*/  @!P1 FMUL R38, R38, R38 ;  /* 0x0000002626269220 */ /* 0x004fe20000400000 */
[----:B----4-:R-:W-:Y:S02]  /*2200*/  @!P2 FMUL R39, R39, R39 ;  /* 0x000000272727a220 */ /* 0x010fe40000400000 */
[----:B------:R-:W-:Y:S01]  /*2210*/  LDS.64 R76, [R111+0x20] ;  /* 0x000020006f4c7984 */ /* 0x000fe20000000a00 */
[----:B------:R-:W-:Y:S01]  /*2220*/  FMUL R53, R53, R38 ;  /* 0x0000002635357220 */ /* 0x000fe20000400000 */
[----:B------:R-:W-:Y:S02]  /*2230*/  FMUL R86, R54, R39 ;  /* 0x0000002736567220 */ /* 0x000fe40000400000 */
[----:B------:R-:W-:Y:S01]  /*2240*/  LDS.64 R54, [R111+0x40] ;  /* 0x000040006f367984 */ /* 0x000fe20000000a00 */
[----:B------:R-:W-:Y:S01]  /*2250*/  IMAD R8, R8, 0x2, R111 ;  /* 0x0000000208087824 */ /* 0x000fe200078e026f */
[C---:B-1----:R-:W-:Y:S01]  /*2260*/  PRMT R37, R18.reuse, 0x7632, R37 ;  /* 0x0000763212257816 */ /* 0x042fe20000000025 */
[----:B------:R-:W-:Y:S01]  /*2270*/  IMAD.U32 R36, R18, 0x10000, RZ ;  /* 0x0001000012247824 */ /* 0x000fe200078e00ff */
[C---:B------:R-:W-:Y:S01]  /*2280*/  PRMT R39, R19.reuse, 0x7632, R39 ;  /* 0x0000763213277816 */ /* 0x040fe20000000027 */
[----:B------:R-:W-:-:S02]  /*2290*/  IMAD.U32 R38, R19, 0x10000, RZ ;  /* 0x0001000013267824 */ /* 0x000fc400078e00ff */
[----:B------:R-:W-:Y:S01]  /*22a0*/  LDS.64 R18, [R111+0x60] ;  /* 0x000060006f127984 */ /* 0x000fe20000000a00 */
[----:B------:R-:W-:Y:S02]  /*22b0*/  IMAD.U32 R37, R37, 0x10000, RZ ;  /* 0x0001000025257824 */ /* 0x000fe400078e00ff */
[----:B------:R-:W-:Y:S01]  /*22c0*/  IMAD.U32 R39, R39, 0x10000, RZ ;  /* 0x0001000027277824 */ /* 0x000fe200078e00ff */
[----:B------:R-:W-:Y:S06]  /*22d0*/  BAR.SYNC.DEFER_BLOCKING 0x0 ;  /* 0x0000000000007b1d */ /* 0x000fec0000010000 */
[----:B------:R-:W-:Y:S02]  /*22e0*/  STS.128 [R8], R36 ;  /* 0x0000002408007388 */ /* 0x000fe40000000c00 */
[----:B------:R-:W-:Y:S06]  /*22f0*/  BAR.SYNC.DEFER_BLOCKING 0x0 ;  /* 0x0000000000007b1d */ /* 0x000fec0000010000 */
[----:B------:R-:W1:Y:S04]  /*2300*/  LDS R107, [R3] ;  /* 0x00000000036b7984 */ /* 0x000e680000000800 */
[----:B------:R-:W2:Y:S01]  /*2310*/  LDS R109, [R3+0x20] ;  /* 0x00002000036d7984 */ /* 0x000ea20000000800 */
[-C--:B-1----:R-:W-:Y:S01]  /*2320*/  FMUL R106, R20, R107.reuse ;  /* 0x0000006b146a7220 */ /* 0x082fe20000400000 */
[----:B------:R-:W-:Y:S01]  /*2330*/  FMUL R107, R21, R107 ;  /* 0x0000006b156b7220 */ /* 0x000fe20000400000 */
[----:B------:R-:W-:Y:S01]  /*2340*/  PRMT R21, R76, 0x7632, R21 ;  /* 0x000076324c157816 */ /* 0x000fe20000000015 */
[-C--:B--2---:R-:W-:Y:S01]  /*2350*/  FMUL R108, R22, R109.reuse ;  /* 0x0000006d166c7220 */ /* 0x084fe20000400000 */
[----:B------:R-:W-:Y:S01]  /*2360*/  FMUL R109, R23, R109 ;  /* 0x0000006d176d7220 */ /* 0x000fe20000400000 */
[----:B------:R-:W-:Y:S01]  /*2370*/  PRMT R23, R77, 0x7632, R23 ;  /* 0x000076324d177816 */ /* 0x000fe20000000017 */
[----:B------:R-:W-:-:S02]  /*2380*/  IMAD.U32 R20, R76, 0x10000, RZ ;  /* 0x000100004c147824 */ /* 0x000fc400078e00ff */
[----:B------:R-:W-:Y:S02]  /*2390*/  IMAD.U32 R21, R21, 0x10000, RZ ;  /* 0x0001000015157824 */ /* 0x000fe400078e00ff */
[----:B------:R-:W-:Y:S02]  /*23a0*/  IMAD.U32 R22, R77, 0x10000, RZ ;  /* 0x000100004d167824 */ /* 0x000fe400078e00ff */
[----:B------:R-:W-:Y:S01]  /*23b0*/  IMAD.U32 R23, R23, 0x10000, RZ ;  /* 0x0001000017177824 */ /* 0x000fe200078e00ff */
[----:B------:R-:W-:Y:S06]  /*23c0*/  BAR.SYNC.DEFER_BLOCKING 0x0 ;  /* 0x0000000000007b1d */ /* 0x000fec0000010000 */
[----:B------:R1:W-:Y:S02]  /*23d0*/  STS.128 [R8], R20 ;  /* 0x0000001408007388 */ /* 0x0003e40000000c00 */
[----:B------:R-:W-:Y:S06]  /*23e0*/  BAR.SYNC.DEFER_BLOCKING 0x0 ;  /* 0x0000000000007b1d */ /* 0x000fec0000010000 */
[----:B------:R-:W2:Y:S01]  /*23f0*/  LDS R0, [R3] ;  /* 0x0000000003007984 */ /* 0x000ea20000000800 */
[----:B-1----:R-:W-:-:S02]  /*2400*/  PRMT R21, R54, 0x7632, R21 ;  /* 0x0000763236157816 */ /* 0x002fc40000000015 */
[----:B------:R-:W-:Y:S01]  /*2410*/  PRMT R23, R55, 0x7632, R23 ;  /* 0x0000763237177816 */ /* 0x000fe20000000017 */
[----:B------:R-:W-:Y:S02]  /*2420*/  IMAD.U32 R20, R54, 0x10000, RZ ;  /* 0x0001000036147824 */ /* 0x000fe400078e00ff */
[----:B------:R-:W-:Y:S02]  /*2430*/  IMAD.U32 R21, R21, 0x10000, RZ ;  /* 0x0001000015157824 */ /* 0x000fe400078e00ff */
[----:B------:R-:W-:Y:S02]  /*2440*/  IMAD.U32 R22, R55, 0x10000, RZ ;  /* 0x0001000037167824 */ /* 0x000fe400078e00ff */
[----:B------:R-:W-:Y:S02]  /*2450*/  IMAD.U32 R23, R23, 0x10000, RZ ;  /* 0x0001000017177824 */ /* 0x000fe400078e00ff */
[-C--:B--2---:R-:W-:Y:S01]  /*2460*/  FMUL R32, R32, R0.reuse ;  /* 0x0000000020207220 */ /* 0x084fe20000400000 */
[-C--:B------:R-:W-:Y:S01]  /*2470*/  FMUL R33, R33, R0.reuse ;  /* 0x0000000021217220 */ /* 0x080fe20000400000 */
[-C--:B------:R-:W-:Y:S01]  /*2480*/  FMUL R64, R64, R0.reuse ;  /* 0x0000000040407220 */ /* 0x080fe20000400000 */
[----:B------:R-:W-:-:S02]  /*2490*/  FMUL R65, R65, R0 ;  /* 0x0000000041417220 */ /* 0x000fc40000400000 */
[----:B------:R-:W1:Y:S01]  /*24a0*/  LDS R0, [R3+0x20] ;  /* 0x0000200003007984 */ /* 0x000e620000000800 */
[----:B------:R-:W-:Y:S01]  /*24b0*/  BAR.SYNC.DEFER_BLOCKING 0x0 ;  /* 0x0000000000007b1d */ /* 0x000fe20000010000 */
[----:B------:R-:W-:-:S05]  /*24c0*/  FMUL R88, R88, 1.4426950216293334961 ;  /* 0x3fb8aa3b58587820 */ /* 0x000fca0000400000 */
[----:B------:R-:W-:Y:S01]  /*24d0*/  STS.128 [R8], R20 ;  /* 0x0000001408007388 */ /* 0x000fe20000000c00 */
[----:B------:R-:W-:Y:S01]  /*24e0*/  FSETP.GEU.AND P1, PT, R88, -126, PT ;  /* 0xc2fc00005800780b */ /* 0x000fe20003f2e000 */
[-C--:B-1----:R-:W-:Y:S01]  /*24f0*/  FMUL R34, R34, R0.reuse ;  /* 0x0000000022227220 */ /* 0x082fe20000400000 */
[-C--:B------:R-:W-:Y:S01]  /*2500*/  FMUL R35, R35, R0.reuse ;  /* 0x0000000023237220 */ /* 0x080fe20000400000 */
[-C--:B------:R-:W-:Y:S01]  /*2510*/  FMUL R66, R66, R0.reuse ;  /* 0x0000000042427220 */ /* 0x080fe20000400000 */
[----:B------:R-:W-:Y:S01]  /*2520*/  FMUL R79, R79, R0 ;  /* 0x000000004f4f7220 */ /* 0x000fe20000400000 */
[----:B------:R-:W-:Y:S08]  /*2530*/  BAR.SYNC.DEFER_BLOCKING 0x0 ;  /* 0x0000000000007b1d */ /* 0x000ff00000010000 */
[----:B------:R-:W-:-:S04]  /*2540*/  @!P1 FMUL R88, R88, 0.5 ;  /* 0x3f00000058589820 */ /* 0x000fc80000400000 */
[----:B------:R-:W1:Y:S01]  /*2550*/  MUFU.EX2 R113, R88 ;  /* 0x0000005800717308 */ /* 0x000e620000000800 */
[----:B------:R-:W2:Y:S01]  /*2560*/  LDS R0, [R3] ;  /* 0x0000000003007984 */ /* 0x000ea20000000800 */
[----:B------:R-:W-:Y:S01]  /*2570*/  FMUL R91, R91, 1.4426950216293334961 ;  /* 0x3fb8aa3b5b5b7820 */ /* 0x000fe20000400000 */
[----:B-1----:R-:W-:-:S04]  /*2580*/  @!P1 FMUL R113, R113, R113 ;  /* 0x0000007171719220 */ /* 0x002fc80000400000 */
[----:B------:R-:W-:-:S13]  /*2590*/  FSETP.GEU.AND P1, PT, R91, -126, PT ;  /* 0xc2fc00005b00780b */ /* 0x000fda0003f2e000 */
[----:B------:R-:W-:-:S04]  /*25a0*/  @!P1 FMUL R91, R91, 0.5 ;  /* 0x3f0000005b5b9820 */ /* 0x000fc80000400000 */
[----:B------:R-:W1:Y:S01]  /*25b0*/  MUFU.EX2 R111, R91 ;  /* 0x0000005b006f7308 */ /* 0x000e620000000800 */
[-C--:B--2---:R-:W-:Y:S01]  /*25c0*/  FMUL R36, R72, R0.reuse ;  /* 0x0000000048247220 */ /* 0x084fe20000400000 */
[-C--:B------:R-:W-:Y:S01]  /*25d0*/  FMUL R37, R73, R0.reuse ;  /* 0x0000000049257220 */ /* 0x080fe20000400000 */
[-C--:B------:R-:W-:Y:S01]  /*25e0*/  FMUL R54, R11, R0.reuse ;  /* 0x000000000b367220 */ /* 0x080fe20000400000 */
[-C--:B------:R-:W-:Y:S01]  /*25f0*/  FMUL R55, R17, R0.reuse ;  /* 0x0000000011377220 */ /* 0x080fe20000400000 */
[-C--:B------:R-:W-:Y:S01]  /*2600*/  FMUL R52, R52, R0.reuse ;  /* 0x0000000034347220 */ /* 0x080fe20000400000 */
[----:B------:R-:W-:Y:S02]  /*2610*/  FMUL R53, R53, R0 ;  /* 0x0000000035357220 */ /* 0x000fe40000400000 */
[----:B------:R-:W2:Y:S01]  /*2620*/  LDS R0, [R3+0x20] ;  /* 0x0000200003007984 */ /* 0x000ea20000000800 */
[----:B------:R-:W-:Y:S01]  /*2630*/  FMUL R90, R90, 1.4426950216293334961 ;  /* 0x3fb8aa3b5a5a7820 */ /* 0x000fe20000400000 */
[----:B-1----:R-:W-:-:S04]  /*2640*/  @!P1 FMUL R111, R111, R111 ;  /* 0x0000006f6f6f9220 */ /* 0x002fc80000400000 */
[----:B------:R-:W-:-:S13]  /*2650*/  FSETP.GEU.AND P1, PT, R90, -126, PT ;  /* 0xc2fc00005a00780b */ /* 0x000fda0003f2e000 */
[----:B------:R-:W-:Y:S01]  /*2660*/  @!P1 FMUL R90, R90, 0.5 ;  /* 0x3f0000005a5a9820 */ /* 0x000fe20000400000 */
[----:B------:R-:W-:Y:S01]  /*2670*/  FMUL R93, R93, 1.4426950216293334961 ;  /* 0x3fb8aa3b5d5d7820 */ /* 0x000fe20000400000 */
[-C--:B--2---:R-:W-:Y:S01]  /*2680*/  FMUL R76, R74, R0.reuse ;  /* 0x000000004a4c7220 */ /* 0x084fe20000400000 */
[-C--:B------:R-:W-:Y:S01]  /*2690*/  FMUL R77, R75, R0.reuse ;  /* 0x000000004b4d7220 */ /* 0x080fe20000400000 */
[-C--:B------:R-:W-:Y:S01]  /*26a0*/  FMUL R110, R13, R0.reuse ;  /* 0x000000000d6e7220 */ /* 0x080fe20000400000 */
[-C--:B------:R-:W-:Y:S01]  /*26b0*/  FMUL R78, R78, R0.reuse ;  /* 0x000000004e4e7220 */ /* 0x080fe20000400000 */
[-C--:B------:R-:W-:Y:S01]  /*26c0*/  FMUL R112, R86, R0.reuse ;  /* 0x0000000056707220 */ /* 0x080fe20000400000 */
[----:B------:R-:W-:Y:S01]  /*26d0*/  FMUL R89, R89, R0 ;  /* 0x0000000059597220 */ /* 0x000fe20000400000 */
[----:B------:R-:W-:-:S04]  /*26e0*/  LOP3.LUT R0, R12, R85, RZ, 0xfc, !PT ;  /* 0x000000550c007212 */ /* 0x000fc800078efcff */
[----:B------:R-:W-:Y:S02]  /*26f0*/  ISETP.GE.AND P3, PT, R0, R7, PT ;  /* 0x000000070000720c */ /* 0x000fe40003f66270 */
[----:B------:R-:W1:Y:S02]  /*2700*/  MUFU.EX2 R0, R90 ;  /* 0x0000005a00007308 */ /* 0x000e640000000800 */
[----:B-1----:R-:W-:Y:S01]  /*2710*/  @!P1 FMUL R0, R0, R0 ;  /* 0x0000000000009220 */ /* 0x002fe20000400000 */
[----:B------:R-:W-:-:S13]  /*2720*/  FSETP.GEU.AND P1, PT, R93, -126, PT ;  /* 0xc2fc00005d00780b */ /* 0x000fda0003f2e000 */
[----:B------:R-:W-:-:S04]  /*2730*/  @!P1 FMUL R93, R93, 0.5 ;  /* 0x3f0000005d5d9820 */ /* 0x000fc80000400000 */
[----:B------:R-:W1:Y:S01]  /*2740*/  MUFU.EX2 R4, R93 ;  /* 0x0000005d00047308 */ /* 0x000e620000000800 */
[----:B------:R-:W-:Y:S01]  /*2750*/  FMUL R92, R92, 1.4426950216293334961 ;  /* 0x3fb8aa3b5c5c7820 */ /* 0x000fe20000400000 */
[----:B------:R-:W-:Y:S02]  /*2760*/  ISETP.GT.U32.AND P0, PT, R16, R67, PT ;  /* 0x000000431000720c */ /* 0x000fe40003f04070 */
[C-C-:B------:R-:W-:Y:S02]  /*2770*/  LOP3.LUT R22, R15.reuse, 0x18, R84.reuse, 0xfe, !PT ;  /* 0x000000180f167812 */ /* 0x140fe400078efe54 */
[C-C-:B------:R-:W-:Y:S02]  /*2780*/  LOP3.LUT R38, R15.reuse, 0x10, R84.reuse, 0xfe, !PT ;  /* 0x000000100f267812 */ /* 0x140fe400078efe54 */
[----:B------:R-:W-:Y:S01]  /*2790*/  LOP3.LUT R23, R15, 0x8, R84, 0xfe, !PT ;  /* 0x000000080f177812 */ /* 0x000fe200078efe54 */
[----:B-1----:R-:W-:Y:S01]  /*27a0*/  @!P1 FMUL R4, R4, R4 ;  /* 0x0000000404049220 */ /* 0x002fe20000400000 */
[----:B------:R-:W-:-:S02]  /*27b0*/  FSETP.GEU.AND P1, PT, R92, -126, PT ;  /* 0xc2fc00005c00780b */ /* 0x000fc40003f2e000 */
[----:B------:R-:W-:Y:S02]  /*27c0*/  LOP3.LUT R84, R85, R15, R84, 0xfe, !PT ;  /* 0x0000000f55547212 */ /* 0x000fe400078efe54 */
[----:B------:R-:W-:Y:S02]  /*27d0*/  P2R R39, PR, RZ, 0x1 ;  /* 0x00000001ff277803 */ /* 0x000fe40000000000 */
[----:B------:R-:W-:Y:S02]  /*27e0*/  ISETP.GE.AND P0, PT, R84, R7, PT ;  /* 0x000000075400720c */ /* 0x000fe40003f06270 */
[----:B------:R-:W-:Y:S02]  /*27f0*/  LOP3.LUT R11, R6, 0x21, RZ, 0xfc, !PT ;  /* 0x00000021060b7812 */ /* 0x000fe400078efcff */
[----:B------:R-:W-:-:S03]  /*2800*/  P2R R73, PR, RZ, 0x1 ;  /* 0x00000001ff497803 */ /* 0x000fc60000000000 */
[----:B------:R-:W-:Y:S01]  /*2810*/  @!P1 FMUL R92, R92, 0.5 ;  /* 0x3f0000005c5c9820 */ /* 0x000fe20000400000 */
[----:B------:R-:W-:Y:S02]  /*2820*/  P2R R114, PR, RZ, 0x8 ;  /* 0x00000008ff727803 */ /* 0x000fe40000000000 */
[-C--:B------:R-:W-:Y:S02]  /*2830*/  ISETP.GT.U32.AND P0, PT, R12, R11.reuse, PT ;  /* 0x0000000b0c00720c */ /* 0x080fe40003f04070 */
[----:B------:R-:W-:Y:S02]  /*2840*/  ISETP.GT.U32.AND P3, PT, R16, R11, PT ;  /* 0x0000000b1000720c */ /* 0x000fe40003f64070 */
[----:B------:R-:W1:Y:S01]  /*2850*/  MUFU.EX2 R11, R92 ;  /* 0x0000005c000b7308 */ /* 0x000e620000000800 */
[----:B------:R-:W-:Y:S01]  /*2860*/  FMUL R95, R95, 1.4426950216293334961 ;  /* 0x3fb8aa3b5f5f7820 */ /* 0x000fe20000400000 */
[----:B-1----:R-:W-:-:S04]  /*2870*/  @!P1 FMUL R11, R11, R11 ;  /* 0x0000000b0b0b9220 */ /* 0x002fc80000400000 */
[----:B------:R-:W-:-:S13]  /*2880*/  FSETP.GEU.AND P1, PT, R95, -126, PT ;  /* 0xc2fc00005f00780b */ /* 0x000fda0003f2e000 */
[----:B------:R-:W-:-:S04]  /*2890*/  @!P1 FMUL R95, R95, 0.5 ;  /* 0x3f0000005f5f9820 */ /* 0x000fc80000400000 */
        /* <DEDUP_REMOVED lines=51> */
[----:B------:R-:W-:Y:S02]  /*2bd0*/  LOP3.LUT R72, R85, 0x1, R6, 0xfe, !PT ;  /* 0x0000000155487812 */ /* 0x000fe400078efe06 */
[----:B------:R-:W-:Y:S02]  /*2be0*/  LOP3.LUT R74, R6, R85, RZ, 0xfc, !PT ;  /* 0x00000055064a7212 */ /* 0x000fe400078efcff */
[----:B------:R-:W-:Y:S02]  /*2bf0*/  P2R R67, PR, RZ, 0x1 ;  /* 0x00000001ff437803 */ /* 0x000fe40000000000 */
[----:B------:R-:W-:Y:S01]  /*2c00*/  ISETP.GT.U32.AND P0, PT, R9, R6, PT ;  /* 0x000000060900720c */ /* 0x000fe20003f04070 */
[----:B-1----:R-:W-:Y:S01]  /*2c10*/  @!P1 FMUL R92, R92, R92 ;  /* 0x0000005c5c5c9220 */ /* 0x002fe20000400000 */
[----:B------:R-:W-:Y:S02]  /*2c20*/  ISETP.GE.AND P1, PT, R72, R7, PT ;  /* 0x000000074800720c */ /* 0x000fe40003f26270 */
[----:B------:R-:W-:-:S02]  /*2c30*/  LOP3.LUT R72, R6, 0x1, RZ, 0xfc, !PT ;  /* 0x0000000106487812 */ /* 0x000fc400078efcff */
[----:B------:R-:W-:Y:S02]  /*2c40*/  SEL R75, R107, RZ, !P1 ;  /* 0x000000ff6b4b7207 */ /* 0x000fe40004800000 */
[----:B------:R-:W-:-:S04]  /*2c50*/  ISETP.GT.U32.AND P2, PT, R9, R72, PT ;  /* 0x000000480900720c */ /* 0x000fc80003f44070 */
[----:B------:R-:W-:Y:S02]  /*2c60*/  SEL R75, R75, RZ, P2 ;  /* 0x000000ff4b4b7207 */ /* 0x000fe40001000000 */
[----:B------:R-:W-:Y:S02]  /*2c70*/  ISETP.GE.AND P2, PT, R74, R7, PT ;  /* 0x000000074a00720c */ /* 0x000fe40003f46270 */
[C---:B------:R-:W-:Y:S02]  /*2c80*/  LOP3.LUT R74, R23.reuse, R85, RZ, 0xfc, !PT ;  /* 0x00000055174a7212 */ /* 0x040fe400078efcff */
[----:B------:R-:W-:Y:S02]  /*2c90*/  P2R R97, PR, RZ, 0x1 ;  /* 0x00000001ff617803 */ /* 0x000fe40000000000 */
[----:B------:R-:W-:Y:S02]  /*2ca0*/  ISETP.GT.U32.AND P0, PT, R23, R72, PT ;  /* 0x000000481700720c */ /* 0x000fe40003f04070 */
[----:B------:R-:W-:-:S02]  /*2cb0*/  P2R R115, PR, RZ, 0x8 ;  /* 0x00000008ff737803 */ /* 0x000fc40000000000 */
[----:B------:R-:W-:Y:S02]  /*2cc0*/  LOP3.LUT R72, R38, R85, RZ, 0xfc, !PT ;  /* 0x0000005526487212 */ /* 0x000fe400078efcff */
[-C--:B------:R-:W-:Y:S02]  /*2cd0*/  ISETP.GE.AND P3, PT, R74, R7.reuse, PT ;  /* 0x000000074a00720c */ /* 0x080fe40003f66270 */
[----:B------:R-:W-:Y:S02]  /*2ce0*/  LOP3.LUT R9, R6, 0x11, RZ, 0xfc, !PT ;  /* 0x0000001106097812 */ /* 0x000fe400078efcff */
[----:B------:R-:W-:Y:S02]  /*2cf0*/  P2R R95, PR, RZ, 0x2 ;  /* 0x00000002ff5f7803 */ /* 0x000fe40000000000 */
[----:B------:R-:W-:Y:S02]  /*2d00*/  ISETP.GT.U32.AND P1, PT, R23, R6, PT ;  /* 0x000000061700720c */ /* 0x000fe40003f24070 */
[----:B------:R-:W-:-:S02]  /*2d10*/  ISETP.GE.AND P4, PT, R72, R7, PT ;  /* 0x000000074800720c */ /* 0x000fc40003f86270 */
[----:B------:R-:W-:Y:S02]  /*2d20*/  P2R R74, PR, RZ, 0x8 ;  /* 0x00000008ff4a7803 */ /* 0x000fe40000000000 */
[----:B------:R-:W-:Y:S02]  /*2d30*/  LOP3.LUT R23, R6, 0x10, RZ, 0xfc, !PT ;  /* 0x0000001006177812 */ /* 0x000fe400078efcff */
[----:B------:R-:W-:Y:S02]  /*2d40*/  ISETP.GT.U32.AND P3, PT, R38, R9, PT ;  /* 0x000000092600720c */ /* 0x000fe40003f64070 */
[----:B------:R-:W-:Y:S02]  /*2d50*/  P2R R93, PR, RZ, 0x10 ;  /* 0x00000010ff5d7803 */ /* 0x000fe40000000000 */
[----:B------:R-:W-:Y:S02]  /*2d60*/  ISETP.GT.U32.AND P4, PT, R22, R23, PT ;  /* 0x000000171600720c */ /* 0x000fe40003f84070 */
[----:B------:R-:W-:-:S02]  /*2d70*/  P2R R23, PR, RZ, 0x8 ;  /* 0x00000008ff177803 */ /* 0x000fc40000000000 */
[----:B------:R-:W-:Y:S02]  /*2d80*/  SEL R108, R108, RZ, !P2 ;  /* 0x000000ff6c6c7207 */ /* 0x000fe40005000000 */
[----:B------:R-:W-:Y:S02]  /*2d90*/  P2R R98, PR, RZ, 0x10 ;  /* 0x00000010ff627803 */ /* 0x000fe40000000000 */
[----:B------:R-:W-:Y:S02]  /*2da0*/  ISETP.NE.AND P4, PT, R23, RZ, PT ;  /* 0x000000ff1700720c */ /* 0x000fe40003f85270 */
[----:B------:R-:W-:Y:S02]  /*2db0*/  SEL R72, R108, RZ, P1 ;  /* 0x000000ff6c487207 */ /* 0x000fe40000800000 */
[----:B------:R-:W-:Y:S02]  /*2dc0*/  ISETP.NE.AND P1, PT, R95, RZ, PT ;  /* 0x000000ff5f00720c */ /* 0x000fe40003f25270 */
[----:B------:R-:W-:-:S02]  /*2dd0*/  P2R R38, PR, RZ, 0x10 ;  /* 0x00000010ff267803 */ /* 0x000fc40000000000 */
[----:B------:R-:W-:Y:S02]  /*2de0*/  ISETP.NE.AND P4, PT, R74, RZ, PT ;  /* 0x000000ff4a00720c */ /* 0x000fe40003f85270 */
[----:B------:R-:W-:Y:S02]  /*2df0*/  SEL R109, R109, RZ, !P1 ;  /* 0x000000ff6d6d7207 */ /* 0x000fe40004800000 */
[----:B------:R-:W-:Y:S02]  /*2e00*/  LOP3.LUT R94, R85, 0x21, R6, 0xfe, !PT ;  /* 0x00000021555e7812 */ /* 0x000fe400078efe06 */
[----:B------:R-:W-:Y:S02]  /*2e10*/  P2R R23, PR, RZ, 0x10 ;  /* 0x00000010ff177803 */ /* 0x000fe40000000000 */
[----:B------:R-:W-:Y:S02]  /*2e20*/  ISETP.GT.U32.AND P5, PT, R22, R9, PT ;  /* 0x000000091600720c */ /* 0x000fe40003fa4070 */
[----:B------:R-:W-:-:S02]  /*2e30*/  ISETP.NE.AND P4, PT, R73, RZ, PT ;  /* 0x000000ff4900720c */ /* 0x000fc40003f85270 */
[----:B------:R-:W-:Y:S02]  /*2e40*/  SEL R73, R109, RZ, P0 ;  /* 0x000000ff6d497207 */ /* 0x000fe40000000000 */
[----:B------:R-:W-:Y:S02]  /*2e50*/  LOP3.LUT R96, R22, R85, RZ, 0xfc, !PT ;  /* 0x0000005516607212 */ /* 0x000fe400078efcff */
[----:B------:R-:W-:Y:S02]  /*2e60*/  ISETP.GE.AND P3, PT, R94, R7, PT ;  /* 0x000000075e00720c */ /* 0x000fe40003f66270 */
[----:B------:R-:W-:Y:S02]  /*2e70*/  ISETP.NE.AND P0, PT, R97, RZ, PT ;  /* 0x000000ff6100720c */ /* 0x000fe40003f05270 */
[----:B------:R-:W-:Y:S02]  /*2e80*/  SEL R106, R106, RZ, !P2 ;  /* 0x000000ff6a6a7207 */ /* 0x000fe40005000000 */
[----:B------:R-:W-:-:S02]  /*2e90*/  P2R R22, PR, RZ, 0x20 ;  /* 0x00000020ff167803 */ /* 0x000fc40000000000 */
[----:B------:R-:W-:Y:S02]  /*2ea0*/  P2R R9, PR, RZ, 0x8 ;  /* 0x00000008ff097803 */ /* 0x000fe40000000000 */
[----:B------:R-:W-:Y:S02]  /*2eb0*/  SEL R74, R106, RZ, P0 ;  /* 0x000000ff6a4a7207 */ /* 0x000fe40000000000 */
[----:B------:R-:W-:Y:S02]  /*2ec0*/  ISETP.NE.AND P3, PT, R22, RZ, PT ;  /* 0x000000ff1600720c */ /* 0x000fe40003f65270 */
[----:B------:R-:W-:Y:S02]  /*2ed0*/  LOP3.LUT R22, R85, 0x11, R6, 0xfe, !PT ;  /* 0x0000001155167812 */ /* 0x000fe400078efe06 */
[----:B------:R-:W-:Y:S02]  /*2ee0*/  SEL R74, R74, RZ, !P4 ;  /* 0x000000ff4a4a7207 */ /* 0x000fe40006000000 */
[----:B------:R-:W-:-:S02]  /*2ef0*/  SEL R75, R75, RZ, !P4 ;  /* 0x000000ff4b4b7207 */ /* 0x000fc40006000000 */
[----:B------:R-:W-:Y:S02]  /*2f00*/  ISETP.NE.AND P4, PT, R23, RZ, PT ;  /* 0x000000ff1700720c */ /* 0x000fe40003f85270 */
[----:B------:R-:W-:Y:S02]  /*2f10*/  ISETP.GE.AND P5, PT, R22, R7, PT ;  /* 0x000000071600720c */ /* 0x000fe40003fa6270 */
[----:B------:R-:W-:Y:S02]  /*2f20*/  LOP3.LUT R22, R85, 0x10, R6, 0xfe, !PT ;  /* 0x0000001055167812 */ /* 0x000fe400078efe06 */
[----:B------:R-:W-:Y:S02]  /*2f30*/  SEL R72, R72, RZ, !P4 ;  /* 0x000000ff48487207 */ /* 0x000fe40006000000 */
[----:B------:R-:W-:Y:S02]  /*2f40*/  SEL R73, R73, RZ, !P4 ;  /* 0x000000ff49497207 */ /* 0x000fe40006000000 */
[----:B------:R-:W-:-:S02]  /*2f50*/  ISETP.NE.AND P4, PT, R38, RZ, PT ;  /* 0x000000ff2600720c */ /* 0x000fc40003f85270 */
[----:B------:R-:W-:Y:S02]  /*2f60*/  SEL R65, R65, RZ, !P5 ;  /* 0x000000ff41417207 */ /* 0x000fe40006800000 */
[----:B------:R-:W-:Y:S02]  /*2f70*/  ISETP.GE.AND P6, PT, R22, R7, PT ;  /* 0x000000071600720c */ /* 0x000fe40003fc6270 */
[----:B------:R-:W-:Y:S02]  /*2f80*/  SEL R22, R65, RZ, P4 ;  /* 0x000000ff41167207 */ /* 0x000fe40002000000 */
[----:B------:R-:W-:Y:S02]  /*2f90*/  ISETP.NE.AND P4, PT, R98, RZ, PT ;  /* 0x000000ff6200720c */ /* 0x000fe40003f85270 */
[----:B------:R-:W-:Y:S02]  /*2fa0*/  SEL R66, R66, RZ, !P6 ;  /* 0x000000ff42427207 */ /* 0x000fe40007000000 */
[----:B------:R-:W-:-:S02]  /*2fb0*/  SEL R79, R79, RZ, !P5 ;  /* 0x000000ff4f4f7207 */ /* 0x000fc40006800000 */
[----:B------:R-:W-:Y:S02]  /*2fc0*/  SEL R23, R66, RZ, P4 ;  /* 0x000000ff42177207 */ /* 0x000fe40002000000 */
[----:B------:R-:W-:Y:S02]  /*2fd0*/  P2R R95, PR, RZ, 0x20 ;  /* 0x00000020ff5f7803 */ /* 0x000fe40000000000 */
[----:B------:R-:W-:Y:S02]  /*2fe0*/  ISETP.NE.AND P4, PT, R93, RZ, PT ;  /* 0x000000ff5d00720c */ /* 0x000fe40003f85270 */
[----:B------:R-:W-:Y:S02]  /*2ff0*/  ISETP.NE.AND P5, PT, R39, RZ, PT ;  /* 0x000000ff2700720c */ /* 0x000fe40003fa5270 */
[----:B------:R-:W-:Y:S02]  /*3000*/  SEL R79, R79, RZ, P3 ;  /* 0x000000ff4f4f7207 */ /* 0x000fe40001800000 */
[----:B------:R-:W-:-:S02]  /*3010*/  ISETP.GE.AND P3, PT, R96, R7, PT ;  /* 0x000000076000720c */ /* 0x000fc40003f66270 */
[----:B------:R-:W-:Y:S02]  /*3020*/  SEL R34, R34, RZ, !P2 ;  /* 0x000000ff22227207 */ /* 0x000fe40005000000 */
[----:B------:R-:W-:Y:S02]  /*3030*/  SEL R35, R35, RZ, !P1 ;  /* 0x000000ff23237207 */ /* 0x000fe40004800000 */
[----:B------:R-:W-:Y:S02]  /*3040*/  P2R R93, PR, RZ, 0x20 ;  /* 0x00000020ff5d7803 */ /* 0x000fe40000000000 */
[----:B------:R-:W-:Y:S02]  /*3050*/  SEL R39, R22, RZ, !P4 ;  /* 0x000000ff16277207 */ /* 0x000fe40006000000 */
[----:B------:R-:W-:Y:S02]  /*3060*/  ISETP.NE.AND P5, PT, R67, RZ, PT ;  /* 0x000000ff4300720c */ /* 0x000fe40003fa5270 */
[----:B------:R-:W-:-:S02]  /*3070*/  SEL R22, R23, RZ, !P3 ;  /* 0x000000ff17167207 */ /* 0x000fc40005800000 */
[----:B------:R-:W-:Y:S02]  /*3080*/  SEL R66, R34, RZ, !P3 ;  /* 0x000000ff22427207 */ /* 0x000fe40005800000 */
[----:B------:R-:W-:Y:S02]  /*3090*/  SEL R67, R35, RZ, !P3 ;  /* 0x000000ff23437207 */ /* 0x000fe40005800000 */
[----:B------:R-:W-:Y:S02]  /*30a0*/  SEL R23, R79, RZ, !P3 ;  /* 0x000000ff4f177207 */ /* 0x000fe40005800000 */
[----:B------:R-:W-:Y:S02]  /*30b0*/  ISETP.NE.AND P3, PT, R9, RZ, PT ;  /* 0x000000ff0900720c */ /* 0x000fe40003f65270 */
[----:B------:R-:W-:Y:S02]  /*30c0*/  SEL R64, R64, RZ, !P6 ;  /* 0x000000ff40407207 */ /* 0x000fe40007000000 */
[----:B------:R-:W-:-:S02]  /*30d0*/  SEL R53, R53, RZ, !P3 ;  /* 0x000000ff35357207 */ /* 0x000fc40005800000 */
[----:B------:R-:W-:Y:S02]  /*30e0*/  SEL R89, R89, RZ, !P3 ;  /* 0x000000ff59597207 */ /* 0x000fe40005800000 */
[----:B------:R-:W-:Y:S02]  /*30f0*/  ISETP.NE.AND P3, PT, R115, RZ, PT ;  /* 0x000000ff7300720c */ /* 0x000fe40003f65270 */
[----:B------:R-:W-:Y:S02]  /*3100*/  SEL R32, R32, RZ, !P2 ;  /* 0x000000ff20207207 */ /* 0x000fe40005000000 */
[----:B------:R-:W-:Y:S02]  /*3110*/  SEL R33, R33, RZ, !P1 ;  /* 0x000000ff21217207 */ /* 0x000fe40004800000 */
[----:B------:R-:W-:Y:S02]  /*3120*/  SEL R38, R64, RZ, P0 ;  /* 0x000000ff40267207 */ /* 0x000fe40000000000 */
[----:B------:R-:W-:-:S02]  /*3130*/  SEL R89, R89, RZ, P3 ;  /* 0x000000ff59597207 */ /* 0x000fc40001800000 */
[----:B------:R-:W-:Y:S02]  /*3140*/  SEL R64, R32, RZ, !P4 ;  /* 0x000000ff20407207 */ /* 0x000fe40006000000 */
[----:B------:R-:W-:Y:S02]  /*3150*/  SEL R65, R33, RZ, !P4 ;  /* 0x000000ff21417207 */ /* 0x000fe40006000000 */
[----:B------:R-:W-:Y:S02]  /*3160*/  ISETP.NE.AND P3, PT, R114, RZ, PT ;  /* 0x000000ff7200720c */ /* 0x000fe40003f65270 */
[----:B------:R-:W-:Y:S02]  /*3170*/  SEL R37, R37, RZ, !P1 ;  /* 0x000000ff25257207 */ /* 0x000fe40004800000 */
[----:B------:R-:W-:Y:S02]  /*3180*/  SEL R32, R53, RZ, P5 ;  /* 0x000000ff35207207 */ /* 0x000fe40002800000 */
[----:B------:R-:W-:-:S02]  /*3190*/  PRMT R33, R18, 0x7632, R33 ;  /* 0x0000763212217816 */ /* 0x000fc40000000021 */
[----:B------:R-:W-:Y:S02]  /*31a0*/  PRMT R35, R19, 0x7632, R35 ;  /* 0x0000763213237816 */ /* 0x000fe40000000023 */
[----:B------:R-:W-:Y:S01]  /*31b0*/  SEL R53, R37, RZ, !P3 ;  /* 0x000000ff25357207 */ /* 0x000fe20005800000 */
[----:B------:R-:W-:Y:S01]  /*31c0*/  IMAD.U32 R34, R19, 0x10000, RZ ;  /* 0x0001000013227824 */ /* 0x000fe200078e00ff */
[----:B------:R-:W-:Y:S01]  /*31d0*/  SEL R37, R32, RZ, !P3 ;  /* 0x000000ff20257207 */ /* 0x000fe20005800000 */
[----:B------:R-:W-:Y:S01]  /*31e0*/  IMAD.U32 R32, R18, 0x10000, RZ ;  /* 0x0001000012207824 */ /* 0x000fe200078e00ff */
[----:B------:R-:W-:Y:S01]  /*31f0*/  BAR.SYNC.DEFER_BLOCKING 0x0 ;  /* 0x0000000000007b1d */ /* 0x000fe20000010000 */
[----:B------:R-:W-:Y:S02]  /*3200*/  IMAD.U32 R33, R33, 0x10000, RZ ;  /* 0x0001000021217824 */ /* 0x000fe400078e00ff */
[----:B------:R-:W-:Y:S01]  /*3210*/  IMAD.U32 R35, R35, 0x10000, RZ ;  /* 0x0001000023237824 */ /* 0x000fe200078e00ff */
[C---:B------:R-:W-:Y:S04]  /*3220*/  HMMA.16816.F32.BF16 R48, R28.reuse, R56, R48 ;  /* 0x000000381c30723c */ /* 0x040fe80000041830 */
[----:B------:R-:W-:Y:S01]  /*3230*/  STS.128 [R8], R32 ;  /* 0x0000002008007388 */ /* 0x000fe20000000c00 */
[----:B------:R-:W-:Y:S01]  /*3240*/  BAR.SYNC.DEFER_BLOCKING 0x0 ;  /* 0x0000000000007b1d */ /* 0x000fe20000010000 */
[----:B------:R-:W-:Y:S01]  /*3250*/  FMUL R113, R40, R113 ;  /* 0x0000007128717220 */ /* 0x000fe20000400000 */
[----:B------:R-:W-:Y:S01]  /*3260*/  HMMA.16816.F32.BF16 R44, R28, R24, R44 ;  /* 0x000000181c2c723c */ /* 0x000fe2000004182c */
[----:B------:R-:W-:-:S03]  /*3270*/  LOP3.LUT R88, R85, 0x20, R6, 0xfe, !PT ;  /* 0x0000002055587812 */ /* 0x000fc600078efe06 */
[----:B------:R-:W-:Y:S04]  /*3280*/  LDS R40, [R3] ;  /* 0x0000000003287984 */ /* 0x000fe80000000800 */
[----:B------:R1:W2:Y:S09]  /*3290*/  LDS R18, [R3+0x20] ;  /* 0x0000200003127984 */ /* 0x0002b20000000800 */
[----:B------:R-:W-:Y:S01]  /*32a0*/  HMMA.16816.F32.BF16 R48, R80, R58, R48 ;  /* 0x0000003a5030723c */ /* 0x000fe20000041830 */
[----:B------:R-:W-:-:S02]  /*32b0*/  SEL R38, R38, RZ, !P4 ;  /* 0x000000ff26267207 */ /* 0x000fc40006000000 */
[----:B------:R-:W-:-:S03]  /*32c0*/  ISETP.GE.AND P4, PT, R88, R7, PT ;  /* 0x000000075800720c */ /* 0x000fc60003f86270 */
[----:B------:R-:W-:Y:S01]  /*32d0*/  HMMA.16816.F32.BF16 R60, R28, R68, R60 ;  /* 0x000000441c3c723c */ /* 0x000fe2000004183c */
[----:B------:R-:W-:Y:S02]  /*32e0*/  ISETP.NE.AND P5, PT, R93, RZ, PT ;  /* 0x000000ff5d00720c */ /* 0x000fe40003fa5270 */
[----:B------:R-:W-:-:S03]  /*32f0*/  SEL R112, R112, RZ, !P4 ;  /* 0x000000ff70707207 */ /* 0x000fc60006000000 */
[----:B------:R-:W-:Y:S01]  /*3300*/  HMMA.16816.F32.BF16 R44, R80, R26, R44 ;  /* 0x0000001a502c723c */ /* 0x000fe2000004182c */
[----:B------:R-:W-:Y:S01]  /*3310*/  FMUL R41, R41, R0 ;  /* 0x0000000029297220 */ /* 0x000fe20000400000 */
[----:B------:R-:W-:Y:S01]  /*3320*/  SEL R88, R112, RZ, P5 ;  /* 0x000000ff70587207 */ /* 0x000fe20002800000 */
[----:B------:R-:W-:Y:S01]  /*3330*/  IMAD.SHL.U32 R0, R2, 0x10, RZ ;  /* 0x0000001002007824 */ /* 0x000fe200078e00ff */
[----:B------:R-:W-:Y:S02]  /*3340*/  ISETP.NE.AND P5, PT, R95, RZ, PT ;  /* 0x000000ff5f00720c */ /* 0x000fe40003fa5270 */
[----:B------:R-:W-:Y:S02]  /*3350*/  SEL R52, R52, RZ, !P4 ;  /* 0x000000ff34347207 */ /* 0x000fe40006000000 */
[----:B------:R-:W-:Y:S02]  /*3360*/  SEL R36, R36, RZ, !P2 ;  /* 0x000000ff24247207 */ /* 0x000fe40005000000 */
[----:B------:R-:W-:-:S02]  /*3370*/  SEL R54, R54, RZ, !P6 ;  /* 0x000000ff36367207 */ /* 0x000fc40007000000 */
[----:B------:R-:W-:Y:S02]  /*3380*/  SEL R55, R55, RZ, !P5 ;  /* 0x000000ff37377207 */ /* 0x000fe40006800000 */
[----:B------:R-:W-:Y:S02]  /*3390*/  SEL R9, R52, RZ, P0 ;  /* 0x000000ff34097207 */ /* 0x000fe40000000000 */
[----:B-1----:R-:W-:Y:S01]  /*33a0*/  LOP3.LUT R3, R0, 0x1c0, RZ, 0xc0, !PT ;  /* 0x000001c000037812 */ /* 0x002fe200078ec0ff */
[----:B------:R-:W-:Y:S01]  /*33b0*/  FMUL R111, R42, R111 ;  /* 0x0000006f2a6f7220 */ /* 0x000fe20000400000 */
[----:B------:R-:W-:Y:S02]  /*33c0*/  LOP3.LUT R16, R16, R85, RZ, 0xfc, !PT ;  /* 0x0000005510107212 */ /* 0x000fe400078efcff */
[----:B------:R-:W-:Y:S02]  /*33d0*/  SEL R52, R36, RZ, !P3 ;  /* 0x000000ff24347207 */ /* 0x000fe40005800000 */
[----:B------:R-:W-:-:S02]  /*33e0*/  SEL R54, R54, RZ, !P3 ;  /* 0x000000ff36367207 */ /* 0x000fc40005800000 */
[----:B------:R-:W-:Y:S02]  /*33f0*/  SEL R55, R55, RZ, !P3 ;  /* 0x000000ff37377207 */ /* 0x000fe40005800000 */
[----:B------:R-:W-:Y:S02]  /*3400*/  SEL R36, R9, RZ, !P3 ;  /* 0x000000ff09247207 */ /* 0x000fe40005800000 */
[----:B------:R-:W-:Y:S01]  /*3410*/  LOP3.LUT R0, R3, 0x200, RZ, 0xfc, !PT ;  /* 0x0000020003007812 */ /* 0x000fe200078efcff */
[----:B--2---:R-:W-:Y:S01]  /*3420*/  FMUL R9, R111, R18 ;  /* 0x000000126f097220 */ /* 0x004fe20000400000 */
[----:B------:R-:W-:Y:S01]  /*3430*/  ISETP.GE.AND P3, PT, R16, R7, PT ;  /* 0x000000071000720c */ /* 0x000fe20003f66270 */
[----:B------:R-:W-:Y:S01]  /*3440*/  FMUL R16, R113, R40 ;  /* 0x0000002871107220 */ /* 0x000fe20000400000 */
[----:B------:R-:W-:Y:S01]  /*3450*/  FMUL R43, R43, R4 ;  /* 0x000000042b2b7220 */ /* 0x000fe20000400000 */
[----:B------:R-:W-:Y:S01]  /*3460*/  SEL R76, R76, RZ, !P2 ;  /* 0x000000ff4c4c7207 */ /* 0x000fe20005000000 */
[----:B------:R-:W-:Y:S01]  /*3470*/  FMUL R15, R48, R15 ;  /* 0x0000000f300f7220 */ /* 0x000fe20000400000 */
[----:B------:R-:W-:Y:S01]  /*3480*/  SEL R77, R77, RZ, !P1 ;  /* 0x000000ff4d4d7207 */ /* 0x000fe20004800000 */
[----:B------:R-:W-:Y:S01]  /*3490*/  FMUL R17, R50, R17 ;  /* 0x0000001132117220 */ /* 0x000fe20000400000 */
[----:B------:R-:W-:-:S02]  /*34a0*/  SEL R110, R110, RZ, !P6 ;  /* 0x000000ff6e6e7207 */ /* 0x000fc40007000000 */
[----:B------:R-:W-:Y:S02]  /*34b0*/  SEL R79, R78, RZ, !P5 ;  /* 0x000000ff4e4f7207 */ /* 0x000fe40006800000 */
[----:B------:R-:W-:Y:S02]  /*34c0*/  LEA.HI R25, R3, UR4, RZ, 0x1e ;  /* 0x0000000403197c11 */ /* 0x000fe4000f8ff0ff */
[----:B------:R-:W-:Y:S02]  /*34d0*/  LOP3.LUT R4, R6, R3, RZ, 0xfc, !PT ;  /* 0x0000000306047212 */ /* 0x000fe400078efcff */
[----:B------:R-:W-:Y:S02]  /*34e0*/  LEA.HI R27, R0, UR4, RZ, 0x1e ;  /* 0x00000004001b7c11 */ /* 0x000fe4000f8ff0ff */
[----:B------:R-:W-:Y:S01]  /*34f0*/  LOP3.LUT R3, R6, 0x31, RZ, 0xfc, !PT ;  /* 0x0000003106037812 */ /* 0x000fe200078efcff */
[----:B------:R-:W-:Y:S01]  /*3500*/  HMMA.16816.F32.BF16 R60, R80, R70, R60 ;  /* 0x00000046503c723c */ /* 0x000fe2000004183c */
[----:B------:R-:W-:Y:S01]  /*3510*/  SEL R76, R76, RZ, !P3 ;  /* 0x000000ff4c4c7207 */ /* 0x000fe20005800000 */
[----:B------:R-:W-:Y:S01]  /*3520*/  FMUL R15, R15, R40 ;  /* 0x000000280f0f7220 */ /* 0x000fe20000400000 */
[----:B------:R-:W-:Y:S01]  /*3530*/  SEL R77, R77, RZ, !P3 ;  /* 0x000000ff4d4d7207 */ /* 0x000fe20005800000 */
[----:B------:R-:W-:Y:S01]  /*3540*/  FMUL R17, R17, R18 ;  /* 0x0000001211117220 */ /* 0x000fe20000400000 */
[----:B------:R-:W-:-:S02]  /*3550*/  SEL R78, R110, RZ, !P3 ;  /* 0x000000ff6e4e7207 */ /* 0x000fc40005800000 */
[----:B------:R-:W-:Y:S02]  /*3560*/  SEL R79, R79, RZ, !P3 ;  /* 0x000000ff4f4f7207 */ /* 0x000fe40005800000 */
[----:B------:R-:W-:Y:S02]  /*3570*/  SEL R88, R88, RZ, !P3 ;  /* 0x000000ff58587207 */ /* 0x000fe40005800000 */
[----:B------:R-:W-:Y:S02]  /*3580*/  SEL R89, R89, RZ, !P3 ;  /* 0x000000ff59597207 */ /* 0x000fe40005800000 */
[----:B------:R-:W-:Y:S02]  /*3590*/  SEL R16, R16, RZ, !P2 ;  /* 0x000000ff10107207 */ /* 0x000fe40005000000 */
[----:B------:R-:W-:Y:S01]  /*35a0*/  SEL R9, R9, RZ, !P2 ;  /* 0x000000ff09097207 */ /* 0x000fe20005000000 */
[----:B------:R-:W-:Y:S01]  /*35b0*/  IMAD R0, R4, 0x4, R25 ;  /* 0x0000000404007824 */ /* 0x000fe200078e0219 */
[----:B------:R-:W-:Y:S01]  /*35c0*/  BAR.SYNC.DEFER_BLOCKING 0x0 ;  /* 0x0000000000007b1d */ /* 0x000fe20000010000 */
[----:B------:R-:W-:-:S02]  /*35d0*/  ISETP.GT.U32.AND P2, PT, R10, R3, PT ;  /* 0x000000030a00720c */ /* 0x000fc40003f44070 */
[----:B------:R-:W-:Y:S01]  /*35e0*/  ISETP.GT.U32.AND P3, PT, R14, R3, PT ;  /* 0x000000030e00720c */ /* 0x000fe20003f64070 */
[----:B------:R-:W-:Y:S01]  /*35f0*/  IMAD R3, R4, 0x4, R27 ;  /* 0x0000000404037824 */ /* 0x000fe200078e021b */
[----:B------:R-:W-:Y:S01]  /*3600*/  LOP3.LUT R4, R85, 0x31, R6, 0xfe, !PT ;  /* 0x0000003155047812 */ /* 0x000fe200078efe06 */
[----:B------:R-:W-:Y:S01]  /*3610*/  FMUL R11, R44, R11 ;  /* 0x0000000b2c0b7220 */ /* 0x000fe20000400000 */
[----:B------:R-:W-:Y:S01]  /*3620*/  SEL R80, R15, RZ, !P4 ;  /* 0x000000ff0f507207 */ /* 0x000fe20006000000 */
[----:B------:R-:W-:Y:S01]  /*3630*/  FMUL R45, R45, R20 ;  /* 0x000000142d2d7220 */ /* 0x000fe20000400000 */
[----:B------:R-:W-:Y:S01]  /*3640*/  SEL R81, R17, RZ, !P4 ;  /* 0x000000ff11517207 */ /* 0x000fe20006000000 */
[----:B------:R-:W-:Y:S01]  /*3650*/  FMUL R47, R47, R12 ;  /* 0x0000000c2f2f7220 */ /* 0x000fe20000400000 */
[----:B------:R-:W-:Y:S01]  /*3660*/  ISETP.GE.AND P4, PT, R4, R7, PT ;  /* 0x000000070400720c */ /* 0x000fe20003f86270 */
[----:B------:R-:W-:Y:S01]  /*3670*/  FMUL R11, R11, R40 ;  /* 0x000000280b0b7220 */ /* 0x000fe20000400000 */
[----:B------:R-:W-:Y:S01]  /*3680*/  FMUL R51, R51, R84 ;  /* 0x0000005433337220 */ /* 0x000fe20000400000 */
[----:B------:R-:W-:Y:S01]  /*3690*/  SHF.R.U32.HI R4, RZ, 0x4, R2 ;  /* 0x00000004ff047819 */ /* 0x000fe20000011602 */
[----:B------:R-:W-:Y:S01]  /*36a0*/  FMUL R8, R41, R40 ;  /* 0x0000002829087220 */ /* 0x000fe20000400000 */
[----:B------:R-:W-:Y:S01]  /*36b0*/  FMUL R19, R43, R18 ;  /* 0x000000122b137220 */ /* 0x000fe20000400000 */
[----:B------:R-:W-:Y:S01]  /*36c0*/  FMUL R13, R46, R13 ;  /* 0x0000000d2e0d7220 */ /* 0x000fe20000400000 */
[----:B------:R-:W-:-:S02]  /*36d0*/  IMAD.SHL.U32 R84, R2, 0x4, RZ ;  /* 0x0000000402547824 */ /* 0x000fc400078e00ff */
[----:B------:R-:W-:Y:S01]  /*36e0*/  FMUL R45, R45, R40 ;  /* 0x000000282d2d7220 */ /* 0x000fe20000400000 */
[-C--:B------:R-:W-:Y:S01]  /*36f0*/  FMUL R47, R47, R18.reuse ;  /* 0x000000122f2f7220 */ /* 0x080fe20000400000 */
[----:B------:R-:W-:Y:S01]  /*3700*/  SGXT.U32 R4, R4, 0x2 ;  /* 0x000000020404781a */ /* 0x000fe20000000000 */
[----:B------:R-:W-:Y:S01]  /*3710*/  STS.64 [R0], R74 ;  /* 0x0000004a00007388 */ /* 0x000fe20000000a00 */
[----:B------:R-:W-:-:S03]  /*3720*/  FMUL R13, R13, R18 ;  /* 0x000000120d0d7220 */ /* 0x000fc60000400000 */
[----:B------:R1:W-:Y:S01]  /*3730*/  STS.64 [R3+0x800], R72 ;  /* 0x0008004803007388 */ /* 0x0003e20000000a00 */
[----:B------:R-:W-:-:S03]  /*3740*/  SEL R68, R11, RZ, !P6 ;  /* 0x000000ff0b447207 */ /* 0x000fc60007000000 */
[----:B------:R-:W-:Y:S01]  /*3750*/  STS.64 [R0+0x40], RZ ;  /* 0x000040ff00007388 */ /* 0x000fe20000000a00 */
[----:B------:R-:W-:-:S03]  /*3760*/  LOP3.LUT R6, R85, 0x30, R6, 0xfe, !PT ;  /* 0x0000003055067812 */ /* 0x000fc600078efe06 */
[----:B------:R-:W-:Y:S01]  /*3770*/  STS.64 [R3+0x840], RZ ;  /* 0x000840ff03007388 */ /* 0x000fe20000000a00 */
[----:B------:R-:W-:Y:S02]  /*3780*/  SEL R8, R8, RZ, !P1 ;  /* 0x000000ff08087207 */ /* 0x000fe40004800000 */
[----:B------:R-:W-:Y:S01]  /*3790*/  SEL R19, R19, RZ, !P1 ;  /* 0x000000ff13137207 */ /* 0x000fe20004800000 */
[----:B------:R-:W-:Y:S01]  /*37a0*/  STS.64 [R0+0x80], RZ ;  /* 0x000080ff00007388 */ /* 0x000fe20000000a00 */
[----:B------:R-:W-:Y:S02]  /*37b0*/  LOP3.LUT R11, R84, 0xfc, RZ, 0xc0, !PT ;  /* 0x000000fc540b7812 */ /* 0x000fe400078ec0ff */
[----:B------:R-:W-:Y:S01]  /*37c0*/  ISETP.GT.U32.AND P1, PT, R14, R101, PT ;  /* 0x000000650e00720c */ /* 0x000fe20003f24070 */
[----:B------:R-:W-:Y:S01]  /*37d0*/  STS.64 [R3+0x880], RZ ;  /* 0x000880ff03007388 */ /* 0x000fe20000000a00 */
[----:B------:R-:W-:Y:S02]  /*37e0*/  SEL R70, R45, RZ, !P5 ;  /* 0x000000ff2d467207 */ /* 0x000fe40006800000 */
[----:B------:R-:W-:Y:S01]  /*37f0*/  SEL R71, R47, RZ, !P5 ;  /* 0x000000ff2f477207 */ /* 0x000fe20006800000 */
[----:B------:R-:W-:Y:S01]  /*3800*/  STS.64 [R0+0xc0], RZ ;  /* 0x0000c0ff00007388 */ /* 0x000fe20000000a00 */
[----:B------:R-:W-:-:S02]  /*3810*/  LOP3.LUT R4, R4, R85, RZ, 0xfc, !PT ;  /* 0x0000005504047212 */ /* 0x000fc400078efcff */
[-C--:B------:R-:W-:Y:S01]  /*3820*/  LOP3.LUT R14, R14, R85.reuse, RZ, 0xfc, !PT ;  /* 0x000000550e0e7212 */ /* 0x080fe200078efcff */
[----:B------:R-:W-:Y:S01]  /*3830*/  STS.64 [R3+0x8c0], RZ ;  /* 0x0008c0ff03007388 */ /* 0x000fe20000000a00 */
[----:B------:R-:W-:Y:S02]  /*3840*/  LOP3.LUT R10, R10, R85, RZ, 0xfc, !PT ;  /* 0x000000550a0a7212 */ /* 0x000fe400078efcff */
[----:B------:R-:W-:Y:S02]  /*3850*/  ISETP.GE.AND P5, PT, R6, R7, PT ;  /* 0x000000070600720c */ /* 0x000fe40003fa6270 */
[----:B------:R-:W-:Y:S02]  /*3860*/  LEA.HI R85, R2, R85, RZ, 0x1c ;  /* 0x0000005502557211 */ /* 0x000fe400078fe0ff */
[----:B------:R-:W-:Y:S02]  /*3870*/  SEL R69, R13, RZ, !P6 ;  /* 0x000000ff0d457207 */ /* 0x000fe40007000000 */
[----:B------:R-:W-:-:S02]  /*3880*/  LOP3.LUT R6, R11, 0x100, RZ, 0xfc, !PT ;  /* 0x000001000b067812 */ /* 0x000fc400078efcff */
[----:B------:R-:W-:Y:S02]  /*3890*/  SHF.R.U32.HI R2, RZ, 0x2, R2 ;  /* 0x00000002ff027819 */ /* 0x000fe40000011602 */
[C---:B------:R-:W-:Y:S02]  /*38a0*/  LOP3.LUT R12, R11.reuse, 0x200, RZ, 0xfc, !PT ;  /* 0x000002000b0c7812 */ /* 0x040fe400078efcff */
[----:B------:R-:W-:Y:S02]  /*38b0*/  LOP3.LUT R13, R11, 0x300, RZ, 0xfc, !PT ;  /* 0x000003000b0d7812 */ /* 0x000fe400078efcff */
[----:B------:R-:W-:Y:S02]  /*38c0*/  SHF.R.U32.HI R6, RZ, 0x2, R6 ;  /* 0x00000002ff067819 */ /* 0x000fe40000011606 */
[----:B------:R-:W-:Y:S02]  /*38d0*/  LOP3.LUT R2, R2, 0xc, RZ, 0xc0, !PT ;  /* 0x0000000c02027812 */ /* 0x000fe400078ec0ff */
[----:B------:R-:W-:-:S02]  /*38e0*/  SHF.R.U32.HI R12, RZ, 0x2, R12 ;  /* 0x00000002ff0c7819 */ /* 0x000fc4000001160c */
[----:B------:R-:W-:Y:S01]  /*38f0*/  SHF.R.U32.HI R13, RZ, 0x2, R13 ;  /* 0x00000002ff0d7819 */ /* 0x000fe2000001160d */
[----:B------:R-:W-:Y:S01]  /*3900*/  FMUL R49, R49, R86 ;  /* 0x0000005631317220 */ /* 0x000fe20000400000 */
[----:B------:R-:W-:Y:S01]  /*3910*/  FMUL R21, R60, R21 ;  /* 0x000000153c157220 */ /* 0x000fe20000400000 */
[----:B------:R-:W-:Y:S01]  /*3920*/  FMUL R61, R61, R90 ;  /* 0x0000005a3d3d7220 */ /* 0x000fe20000400000 */
[----:B------:R-:W-:Y:S02]  /*3930*/  LOP3.LUT R6, R6, 0x70, RZ, 0xc0, !PT ;  /* 0x0000007006067812 */ /* 0x000fe400078ec0ff */
[----:B------:R-:W-:Y:S02]  /*3940*/  LEA R2, R2, UR4, 0x2 ;  /* 0x0000000402027c11 */ /* 0x000fe4000f8e10ff */
[----:B------:R-:W-:Y:S02]  /*3950*/  LOP3.LUT R12, R12, 0xb0, RZ, 0xc0, !PT ;  /* 0x000000b00c0c7812 */ /* 0x000fe400078ec0ff */
[----:B------:R-:W-:Y:S01]  /*3960*/  LOP3.LUT R13, R13, 0xf0, RZ, 0xc0, !PT ;  /* 0x000000f00d0d7812 */ /* 0x000fe200078ec0ff */
[-C--:B------:R-:W-:Y:S01]  /*3970*/  FMUL R49, R49, R40.reuse ;  /* 0x0000002831317220 */ /* 0x080fe20000400000 */
[-C--:B------:R-:W-:Y:S01]  /*3980*/  FMUL R21, R21, R40.reuse ;  /* 0x0000002815157220 */ /* 0x080fe20000400000 */
[----:B------:R-:W-:Y:S01]  /*3990*/  FMUL R40, R61, R40 ;  /* 0x000000283d287220 */ /* 0x000fe20000400000 */
[----:B------:R-:W-:-:S02]  /*39a0*/  VIADD R6, R6, UR4 ;  /* 0x0000000406067c36 */ /* 0x000fc40008000000 */
[----:B------:R-:W-:Y:S02]  /*39b0*/  IMAD R61, R11, 0x4, R2 ;  /* 0x000000040b3d7824 */ /* 0x000fe400078e0202 */
[----:B------:R-:W-:Y:S02]  /*39c0*/  VIADD R12, R12, UR4 ;  /* 0x000000040c0c7c36 */ /* 0x000fe40008000000 */
[----:B------:R-:W-:Y:S02]  /*39d0*/  VIADD R2, R13, UR4 ;  /* 0x000000040d027c36 */ /* 0x000fe40008000000 */
[----:B------:R-:W-:Y:S01]  /*39e0*/  FMUL R51, R51, R18 ;  /* 0x0000001233337220 */ /* 0x000fe20000400000 */
[----:B------:R-:W-:Y:S01]  /*39f0*/  ISETP.GE.AND P6, PT, R94, R7, PT ;  /* 0x000000075e00720c */ /* 0x000fe20003fc6270 */
[C---:B------:R-:W-:Y:S01]  /*3a00*/  IMAD R60, R11.reuse, 0x4, R6 ;  /* 0x000000040b3c7824 */ /* 0x040fe200078e0206 */
[----:B------:R-:W-:Y:S01]  /*3a10*/  BAR.SYNC.DEFER_BLOCKING 0x0 ;  /* 0x0000000000007b1d */ /* 0x000fe20000010000 */
[----:B------:R-:W-:-:S02]  /*3a20*/  IMAD R6, R11, 0x4, R12 ;  /* 0x000000040b067824 */ /* 0x000fc400078e020c */
[----:B------:R-:W-:Y:S01]  /*3a30*/  IMAD R2, R11, 0x4, R2 ;  /* 0x000000040b027824 */ /* 0x000fe200078e0202 */
[----:B------:R-:W-:Y:S02]  /*3a40*/  SEL R82, R49, RZ, !P6 ;  /* 0x000000ff31527207 */ /* 0x000fe40007000000 */
[----:B------:R-:W-:Y:S02]  /*3a50*/  SEL R83, R51, RZ, !P6 ;  /* 0x000000ff33537207 */ /* 0x000fe40007000000 */
[----:B------:R-:W-:Y:S02]  /*3a60*/  ISETP.GE.AND P6, PT, R14, R7, PT ;  /* 0x000000070e00720c */ /* 0x000fe40003fc6270 */
[----:B------:R-:W2:Y:S04]  /*3a70*/  LDS.128 R12, [R61] ;  /* 0x000000003d0c7984 */ /* 0x000ea80000000c00 */
[----:B------:R-:W3:Y:S04]  /*3a80*/  LDS.128 R24, [R60+0x400] ;  /* 0x000400003c187984 */ /* 0x000ee80000000c00 */
[----:B------:R-:W4:Y:S04]  /*3a90*/  LDS.128 R28, [R6+0x800] ;  /* 0x00080000061c7984 */ /* 0x000f280000000c00 */
[----:B------:R-:W5:Y:S01]  /*3aa0*/  LDS.128 R32, [R2+0xc00] ;  /* 0x000c000002207984 */ /* 0x000f620000000c00 */
[----:B------:R-:W-:Y:S06]  /*3ab0*/  BAR.SYNC.DEFER_BLOCKING 0x0 ;  /* 0x0000000000007b1d */ /* 0x000fec0000010000 */
[----:B------:R1:W-:Y:S04]  /*3ac0*/  STS.64 [R0], R64 ;  /* 0x0000004000007388 */ /* 0x0003e80000000a00 */
[----:B------:R1:W-:Y:S04]  /*3ad0*/  STS.64 [R3+0x800], R66 ;  /* 0x0008004203007388 */ /* 0x0003e80000000a00 */
[----:B------:R-:W-:Y:S04]  /*3ae0*/  STS.64 [R0+0x40], R38 ;  /* 0x0000402600007388 */ /* 0x000fe80000000a00 */
[----:B------:R-:W-:Y:S01]  /*3af0*/  STS.64 [R3+0x840], R22 ;  /* 0x0008401603007388 */ /* 0x000fe20000000a00 */
[----:B------:R-:W-:Y:S01]  /*3b00*/  SEL R40, R40, RZ, !P4 ;  /* 0x000000ff28287207 */ /* 0x000fe20006000000 */
[----:B------:R-:W-:Y:S01]  /*3b10*/  FMUL R91, R62, R91 ;  /* 0x0000005b3e5b7220 */ /* 0x000fe20000400000 */
[----:B------:R-:W-:Y:S01]  /*3b20*/  SEL R21, R21, RZ, !P5 ;  /* 0x000000ff15157207 */ /* 0x000fe20006800000 */
[----:B------:R-:W-:Y:S01]  /*3b30*/  STS.64 [R0+0x80], RZ ;  /* 0x000080ff00007388 */ /* 0x000fe20000000a00 */
[----:B------:R-:W-:Y:S01]  /*3b40*/  FMUL R63, R63, R92 ;  /* 0x0000005c3f3f7220 */ /* 0x000fe20000400000 */
[----:B-1----:R-:W-:Y:S01]  /*3b50*/  SEL R72, R9, RZ, !P6 ;  /* 0x000000ff09487207 */ /* 0x002fe20007000000 */
[----:B------:R-:W1:Y:S01]  /*3b60*/  LDC.64 R64, c[0x0][0x228] ;  /* 0x00008a00ff407b82 */ /* 0x000e620000000a00 */
[----:B------:R-:W-:Y:S04]  /*3b70*/  STS.64 [R3+0x880], RZ ;  /* 0x000880ff03007388 */ /* 0x000fe80000000a00 */
[----:B------:R-:W-:Y:S04]  /*3b80*/  STS.64 [R0+0xc0], RZ ;  /* 0x0000c0ff00007388 */ /* 0x000fe80000000a00 */
[----:B------:R-:W-:Y:S01]  /*3b90*/  STS.64 [R3+0x8c0], RZ ;  /* 0x0008c0ff03007388 */ /* 0x000fe20000000a00 */
[----:B------:R-:W-:Y:S01]  /*3ba0*/  BAR.SYNC.DEFER_BLOCKING 0x0 ;  /* 0x0000000000007b1d */ /* 0x000fe20000010000 */
[----:B------:R-:W-:-:S05]  /*3bb0*/  SEL R62, R40, RZ, P2 ;  /* 0x000000ff283e7207 */ /* 0x000fca0001000000 */
[----:B------:R-:W1:Y:S04]  /*3bc0*/  LDS.128 R40, [R61] ;  /* 0x000000003d287984 */ /* 0x000e680000000c00 */
[----:B------:R-:W1:Y:S04]  /*3bd0*/  LDS.128 R44, [R60+0x400] ;  /* 0x000400003c2c7984 */ /* 0x000e680000000c00 */
[----:B------:R-:W1:Y:S04]  /*3be0*/  LDS.128 R48, [R6+0x800] ;  /* 0x0008000006307984 */ /* 0x000e680000000c00 */
[----:B------:R-:W1:Y:S01]  /*3bf0*/  LDS.128 R56, [R2+0xc00] ;  /* 0x000c000002387984 */ /* 0x000e620000000c00 */
[----:B------:R-:W-:Y:S06]  /*3c00*/  BAR.SYNC.DEFER_BLOCKING 0x0 ;  /* 0x0000000000007b1d */ /* 0x000fec0000010000 */
[----:B------:R-:W-:Y:S04]  /*3c10*/  STS.64 [R0], R52 ;  /* 0x0000003400007388 */ /* 0x000fe80000000a00 */
[----:B------:R-:W-:Y:S04]  /*3c20*/  STS.64 [R3+0x800], R76 ;  /* 0x0008004c03007388 */ /* 0x000fe80000000a00 */
[----:B------:R1:W-:Y:S04]  /*3c30*/  STS.64 [R0+0x40], R54 ;  /* 0x0000403600007388 */ /* 0x0003e80000000a00 */
[----:B------:R-:W-:Y:S04]  /*3c40*/  STS.64 [R3+0x840], R78 ;  /* 0x0008404e03007388 */ /* 0x000fe80000000a00 */
[----:B------:R-:W-:Y:S04]  /*3c50*/  STS.64 [R0+0x80], R36 ;  /* 0x0000802400007388 */ /* 0x000fe80000000a00 */
[----:B------:R-:W-:Y:S04]  /*3c60*/  STS.64 [R3+0x880], R88 ;  /* 0x0008805803007388 */ /* 0x000fe80000000a00 */
[----:B------:R-:W-:Y:S04]  /*3c70*/  STS.64 [R0+0xc0], RZ ;  /* 0x0000c0ff00007388 */ /* 0x000fe80000000a00 */
[----:B------:R-:W-:Y:S01]  /*3c80*/  STS.64 [R3+0x8c0], RZ ;  /* 0x0008c0ff03007388 */ /* 0x000fe20000000a00 */
[----:B------:R-:W-:Y:S01]  /*3c90*/  BAR.SYNC.DEFER_BLOCKING 0x0 ;  /* 0x0000000000007b1d */ /* 0x000fe20000010000 */
[----:B------:R-:W-:Y:S01]  /*3ca0*/  ISETP.GE.AND P2, PT, R10, R7, PT ;  /* 0x000000070a00720c */ /* 0x000fe20003f46270 */
[-C--:B------:R-:W-:Y:S01]  /*3cb0*/  FMUL R91, R91, R18.reuse ;  /* 0x000000125b5b7220 */ /* 0x080fe20000400000 */
[----:B------:R-:W-:Y:S01]  /*3cc0*/  SEL R86, R21, RZ, P0 ;  /* 0x000000ff15567207 */ /* 0x000fe20000000000 */
[----:B------:R-:W-:Y:S01]  /*3cd0*/  FMUL R63, R63, R18 ;  /* 0x000000123f3f7220 */ /* 0x000fe20000400000 */
[----:B------:R-:W-:-:S02]  /*3ce0*/  SEL R66, R16, RZ, !P2 ;  /* 0x000000ff10427207 */ /* 0x000fc40005000000 */
[----:B------:R-:W-:Y:S02]  /*3cf0*/  SEL R67, R8, RZ, !P2 ;  /* 0x000000ff08437207 */ /* 0x000fe40005000000 */
[----:B------:R-:W-:Y:S01]  /*3d00*/  SEL R73, R19, RZ, !P6 ;  /* 0x000000ff13497207 */ /* 0x000fe20007000000 */
[----:B------:R-:W2:Y:S04]  /*3d10*/  LDS.128 R8, [R61] ;  /* 0x000000003d087984 */ /* 0x000ea80000000c00 */
[----:B------:R-:W2:Y:S04]  /*3d20*/  LDS.128 R16, [R60+0x400] ;  /* 0x000400003c107984 */ /* 0x000ea80000000c00 */
[----:B------:R-:W2:Y:S04]  /*3d30*/  LDS.128 R20, [R6+0x800] ;  /* 0x0008000006147984 */ /* 0x000ea80000000c00 */
[----:B------:R-:W2:Y:S01]  /*3d40*/  LDS.128 R36, [R2+0xc00] ;  /* 0x000c000002247984 */ /* 0x000ea20000000c00 */
[----:B------:R-:W-:Y:S01]  /*3d50*/  BAR.SYNC.DEFER_BLOCKING 0x0 ;  /* 0x0000000000007b1d */ /* 0x000fe20000010000 */
[----:B------:R-:W-:-:S02]  /*3d60*/  SEL R91, R91, RZ, !P5 ;  /* 0x000000ff5b5b7207 */ /* 0x000fc40006800000 */
[----:B------:R-:W-:Y:S02]  /*3d70*/  SEL R63, R63, RZ, !P4 ;  /* 0x000000ff3f3f7207 */ /* 0x000fe40006000000 */
[----:B-1----:R-:W-:Y:S02]  /*3d80*/  SEL R54, R68, RZ, !P2 ;  /* 0x000000ff44367207 */ /* 0x002fe40005000000 */
[----:B------:R-:W-:Y:S02]  /*3d90*/  SEL R55, R70, RZ, !P2 ;  /* 0x000000ff46377207 */ /* 0x000fe40005000000 */
[----:B------:R-:W-:Y:S02]  /*3da0*/  SEL R70, R69, RZ, !P6 ;  /* 0x000000ff45467207 */ /* 0x000fe40007000000 */
[----:B------:R-:W-:Y:S02]  /*3db0*/  SEL R71, R71, RZ, !P6 ;  /* 0x000000ff47477207 */ /* 0x000fe40007000000 */
[----:B------:R-:W-:-:S02]  /*3dc0*/  SEL R91, R91, RZ, P1 ;  /* 0x000000ff5b5b7207 */ /* 0x000fc40000800000 */
[----:B------:R-:W-:Y:S02]  /*3dd0*/  SEL R63, R63, RZ, P3 ;  /* 0x000000ff3f3f7207 */ /* 0x000fe40001800000 */
[----:B------:R-:W-:Y:S02]  /*3de0*/  SEL R74, R80, RZ, !P2 ;  /* 0x000000ff504a7207 */ /* 0x000fe40005000000 */
[----:B------:R-:W-:Y:S02]  /*3df0*/  SEL R75, R82, RZ, !P2 ;  /* 0x000000ff524b7207 */ /* 0x000fe40005000000 */
[----:B------:R-:W-:Y:S02]  /*3e00*/  ISETP.NE.AND P0, PT, R87, RZ, PT ;  /* 0x000000ff5700720c */ /* 0x000fe40003f05270 */
[----:B------:R-:W-:Y:S01]  /*3e10*/  SEL R82, R81, RZ, !P6 ;  /* 0x000000ff51527207 */ /* 0x000fe20007000000 */
[----:B------:R-:W-:Y:S01]  /*3e20*/  STS.64 [R0], R66 ;  /* 0x0000004200007388 */ /* 0x000fe20000000a00 */
[----:B------:R-:W-:-:S02]  /*3e30*/  SEL R83, R83, RZ, !P6 ;  /* 0x000000ff53537207 */ /* 0x000fc40007000000 */
[----:B------:R-:W-:Y:S01]  /*3e40*/  SEL R86, R86, RZ, !P2 ;  /* 0x000000ff56567207 */ /* 0x000fe20005000000 */
[----:B------:R-:W-:Y:S01]  /*3e50*/  STS.64 [R3+0x800], R72 ;  /* 0x0008004803007388 */ /* 0x000fe20000000a00 */
[----:B------:R-:W-:Y:S02]  /*3e60*/  SEL R87, R62, RZ, !P2 ;  /* 0x000000ff3e577207 */ /* 0x000fe40005000000 */
[----:B------:R-:W-:Y:S01]  /*3e70*/  SEL R68, R91, RZ, !P6 ;  /* 0x000000ff5b447207 */ /* 0x000fe20007000000 */
[----:B------:R1:W-:Y:S01]  /*3e80*/  STS.64 [R0+0x40], R54 ;  /* 0x0000403600007388 */ /* 0x0003e20000000a00 */
[----:B------:R-:W-:-:S03]  /*3e90*/  SEL R69, R63, RZ, !P6 ;  /* 0x000000ff3f457207 */ /* 0x000fc60007000000 */
[----:B------:R1:W-:Y:S04]  /*3ea0*/  STS.64 [R3+0x840], R70 ;  /* 0x0008404603007388 */ /* 0x0003e80000000a00 */
[----:B------:R-:W-:Y:S04]  /*3eb0*/  STS.64 [R0+0x80], R74 ;  /* 0x0000804a00007388 */ /* 0x000fe80000000a00 */
[----:B------:R-:W-:Y:S04]  /*3ec0*/  STS.64 [R3+0x880], R82 ;  /* 0x0008805203007388 */ /* 0x000fe80000000a00 */
[----:B------:R-:W-:Y:S04]  /*3ed0*/  STS.64 [R0+0xc0], R86 ;  /* 0x0000c05600007388 */ /* 0x000fe80000000a00 */
[----:B------:R2:W-:Y:S01]  /*3ee0*/  STS.64 [R3+0x8c0], R68 ;  /* 0x0008c04403007388 */ /* 0x0005e20000000a00 */
[----:B------:R-:W-:-:S04]  /*3ef0*/  IMAD.SHL.U32 R53, R5, 0x40, RZ ;  /* 0x0000004005357824 */ /* 0x000fc800078e00ff */
[----:B------:R-:W-:Y:S01]  /*3f00*/  IMAD.WIDE R52, R53, 0x4, R64 ;  /* 0x0000000435347825 */ /* 0x000fe200078e0240 */
[C---:B------:R-:W-:Y:S02]  /*3f10*/  LOP3.LUT R65, R4.reuse, 0x4, RZ, 0xfc, !PT ;  /* 0x0000000404417812 */ /* 0x040fe400078efcff */
[CC--:B------:R-:W-:Y:S02]  /*3f20*/  ISETP.LT.AND P5, PT, R4.reuse, R7.reuse, P0 ;  /* 0x000000070400720c */ /* 0x0c0fe400007a1270 */
[C---:B------:R-:W-:Y:S01]  /*3f30*/  LOP3.LUT R64, R4.reuse, 0x8, RZ, 0xfc, !PT ;  /* 0x0000000804407812 */ /* 0x040fe200078efcff */
[C-C-:B-1----:R-:W-:Y:S01]  /*3f40*/  IMAD.WIDE R54, R4.reuse, 0x2000, R52.reuse ;  /* 0x0000200004367825 */ /* 0x142fe200078e0234 */
[----:B------:R-:W-:Y:S02]  /*3f50*/  LOP3.LUT R66, R4, 0xc, RZ, 0xfc, !PT ;  /* 0x0000000c04427812 */ /* 0x000fe400078efcff */
[----:B------:R-:W-:Y:S02]  /*3f60*/  LOP3.LUT R5, R84, 0x3c, RZ, 0xc0, !PT ;  /* 0x0000003c54057812 */ /* 0x000fe400078ec0ff */
[CC--:B------:R-:W-:Y:S01]  /*3f70*/  ISETP.LT.AND P4, PT, R65.reuse, R7.reuse, P0 ;  /* 0x000000074100720c */ /* 0x0c0fe20000781270 */
[----:B------:R-:W-:Y:S01]  /*3f80*/  IMAD.WIDE R62, R65, 0x2000, R52 ;  /* 0x00002000413e7825 */ /* 0x000fe200078e0234 */
[----:B------:R-:W-:-:S02]  /*3f90*/  ISETP.LT.AND P1, PT, R64, R7, P0 ;  /* 0x000000074000720c */ /* 0x000fc40000721270 */
[----:B------:R-:W-:Y:S01]  /*3fa0*/  ISETP.LT.AND P2, PT, R66, R7, P0 ;  /* 0x000000074200720c */ /* 0x000fe20000741270 */
[--C-:B------:R-:W-:Y:S01]  /*3fb0*/  IMAD.WIDE R64, R64, 0x2000, R52.reuse ;  /* 0x0000200040407825 */ /* 0x100fe200078e0234 */
[C---:B------:R-:W-:Y:S02]  /*3fc0*/  LOP3.LUT R70, R4.reuse, 0x10, RZ, 0xfc, !PT ;  /* 0x0000001004467812 */ /* 0x040fe400078efcff */
[----:B--2---:R-:W-:Y:S01]  /*3fd0*/  LOP3.LUT R69, R4, 0x14, RZ, 0xfc, !PT ;  /* 0x0000001404457812 */ /* 0x004fe200078efcff */
[----:B------:R-:W-:-:S04]  /*3fe0*/  IMAD.WIDE R66, R66, 0x2000, R52 ;  /* 0x0000200042427825 */ /* 0x000fc800078e0234 */
[C---:B------:R-:W-:Y:S01]  /*3ff0*/  IMAD.WIDE.U32 R54, R5.reuse, 0x4, R54 ;  /* 0x0000000405367825 */ /* 0x040fe200078e0036 */
[----:B------:R-:W-:Y:S03]  /*4000*/  BAR.SYNC.DEFER_BLOCKING 0x0 ;  /* 0x0000000000007b1d */ /* 0x000fe60000010000 */
[----:B------:R-:W-:-:S04]  /*4010*/  IMAD.WIDE.U32 R62, R5, 0x4, R62 ;  /* 0x00000004053e7825 */ /* 0x000fc800078e003e */
[----:B------:R-:W-:-:S04]  /*4020*/  IMAD.WIDE.U32 R64, R5, 0x4, R64 ;  /* 0x0000000405407825 */ /* 0x000fc800078e0040 */
[----:B------:R-:W-:Y:S01]  /*4030*/  IMAD.WIDE.U32 R66, R5, 0x4, R66 ;  /* 0x0000000405427825 */ /* 0x000fe200078e0042 */
[----:B------:R1:W-:Y:S04]  /*4040*/  @P5 STG.E.128 desc[UR6][R54.64], R12 ;  /* 0x0000000c36005986 */ /* 0x0003e8000c101d06 */
[----:B---3--:R-:W-:Y:S04]  /*4050*/  @P4 STG.E.128 desc[UR6][R62.64], R24 ;  /* 0x000000183e004986 */ /* 0x008fe8000c101d06 */
[----:B----4-:R-:W-:Y:S04]  /*4060*/  @P1 STG.E.128 desc[UR6][R64.64], R28 ;  /* 0x0000001c40001986 */ /* 0x010fe8000c101d06 */
[----:B-----5:R2:W-:Y:S04]  /*4070*/  @P2 STG.E.128 desc[UR6][R66.64], R32 ;  /* 0x0000002042002986 */ /* 0x0205e8000c101d06 */
[----:B------:R3:W-:Y:S01]  /*4080*/  LDS.128 R24, [R60+0x400] ;  /* 0x000400003c187984 */ /* 0x0007e20000000c00 */
[----:B-1----:R-:W-:-:S03]  /*4090*/  IMAD.WIDE R12, R70, 0x2000, R52 ;  /* 0x00002000460c7825 */ /* 0x002fc600078e0234 */
[----:B------:R-:W-:Y:S01]  /*40a0*/  LDS.128 R28, [R6+0x800] ;  /* 0x00080000061c7984 */ /* 0x000fe20000000c00 */
[----:B------:R-:W-:Y:S01]  /*40b0*/  IMAD.WIDE R14, R69, 0x2000, R52 ;  /* 0x00002000450e7825 */ /* 0x000fe200078e0234 */
[----:B------:R-:W-:-:S03]  /*40c0*/  LOP3.LUT R68, R4, 0x18, RZ, 0xfc, !PT ;  /* 0x0000001804447812 */ /* 0x000fc600078efcff */
[----:B--2---:R-:W-:-:S04]  /*40d0*/  IMAD.WIDE.U32 R32, R5, 0x4, R12 ;  /* 0x0000000405207825 */ /* 0x004fc800078e000c */
[----:B------:R-:W-:Y:S02]  /*40e0*/  IMAD.WIDE.U32 R34, R5, 0x4, R14 ;  /* 0x0000000405227825 */ /* 0x000fe400078e000e */
[----:B------:R1:W2:Y:S01]  /*40f0*/  LDS.128 R12, [R61] ;  /* 0x000000003d0c7984 */ /* 0x0002a20000000c00 */
[C---:B------:R-:W-:Y:S02]  /*4100*/  LOP3.LUT R3, R4.reuse, 0x1c, RZ, 0xfc, !PT ;  /* 0x0000001c04037812 */ /* 0x040fe400078efcff */
[----:B------:R-:W-:Y:S02]  /*4110*/  LOP3.LUT R0, R4, 0x20, RZ, 0xfc, !PT ;  /* 0x0000002004007812 */ /* 0x000fe400078efcff */
[-C--:B------:R-:W-:Y:S02]  /*4120*/  ISETP.LT.AND P1, PT, R70, R7.reuse, P0 ;  /* 0x000000074600720c */ /* 0x080fe40000721270 */
[-C--:B------:R-:W-:Y:S02]  /*4130*/  ISETP.LT.AND P2, PT, R69, R7.reuse, P0 ;  /* 0x000000074500720c */ /* 0x080fe40000741270 */
[CC--:B------:R-:W-:Y:S01]  /*4140*/  ISETP.LT.AND P3, PT, R68.reuse, R7.reuse, P0 ;  /* 0x000000074400720c */ /* 0x0c0fe20000761270 */
[----:B------:R-:W-:Y:S01]  /*4150*/  IMAD.WIDE R54, R68, 0x2000, R52 ;  /* 0x0000200044367825 */ /* 0x000fe200078e0234 */
[----:B------:R-:W-:-:S02]  /*4160*/  ISETP.LT.AND P4, PT, R3, R7, P0 ;  /* 0x000000070300720c */ /* 0x000fc40000781270 */
[----:B------:R-:W-:Y:S01]  /*4170*/  ISETP.LT.AND P5, PT, R0, R7, P0 ;  /* 0x000000070000720c */ /* 0x000fe200007a1270 */
[----:B------:R-:W-:-:S04]  /*4180*/  IMAD.WIDE R62, R3, 0x2000, R52 ;  /* 0x00002000033e7825 */ /* 0x000fc800078e0234 */
[----:B------:R-:W-:Y:S01]  /*4190*/  IMAD.WIDE R64, R0, 0x2000, R52 ;  /* 0x0000200000407825 */ /* 0x000fe200078e0234 */
[----:B------:R4:W-:Y:S03]  /*41a0*/  @P1 STG.E.128 desc[UR6][R32.64], R40 ;  /* 0x0000002820001986 */ /* 0x0009e6000c101d06 */
[----:B------:R-:W-:Y:S01]  /*41b0*/  IMAD.WIDE.U32 R54, R5, 0x4, R54 ;  /* 0x0000000405367825 */ /* 0x000fe200078e0036 */
[----:B------:R-:W-:-:S03]  /*41c0*/  LOP3.LUT R0, R4, 0x38, RZ, 0xfc, !PT ;  /* 0x0000003804007812 */ /* 0x000fc600078efcff */
[C---:B------:R-:W-:Y:S01]  /*41d0*/  IMAD.WIDE.U32 R62, R5.reuse, 0x4, R62 ;  /* 0x00000004053e7825 */ /* 0x040fe200078e003e */
[C---:B------:R-:W-:Y:S01]  /*41e0*/  LOP3.LUT R3, R4.reuse, 0x34, RZ, 0xfc, !PT ;  /* 0x0000003404037812 */ /* 0x040fe200078efcff */
[----:B------:R-:W-:Y:S01]  /*41f0*/  @P2 STG.E.128 desc[UR6][R34.64], R44 ;  /* 0x0000002c22002986 */ /* 0x000fe2000c101d06 */
[C---:B---3--:R-:W-:Y:S01]  /*4200*/  LOP3.LUT R60, R4.reuse, 0x30, RZ, 0xfc, !PT ;  /* 0x00000030043c7812 */ /* 0x048fe200078efcff */
[----:B------:R-:W-:Y:S01]  /*4210*/  IMAD.WIDE.U32 R64, R5, 0x4, R64 ;  /* 0x0000000405407825 */ /* 0x000fe200078e0040 */
[C---:B-1----:R-:W-:Y:S02]  /*4220*/  LOP3.LUT R61, R4.reuse, 0x24, RZ, 0xfc, !PT ;  /* 0x00000024043d7812 */ /* 0x042fe400078efcff */
[C---:B------:R-:W-:Y:S01]  /*4230*/  LOP3.LUT R6, R4.reuse, 0x28, RZ, 0xfc, !PT ;  /* 0x0000002804067812 */ /* 0x040fe200078efcff */
[----:B------:R-:W-:Y:S01]  /*4240*/  VIADD R85, R85, 0x3c ;  /* 0x0000003c55557836 */ /* 0x000fe20000000000 */
[----:B------:R-:W-:Y:S01]  /*4250*/  LOP3.LUT R4, R4, 0x2c, RZ, 0xfc, !PT ;  /* 0x0000002c04047812 */ /* 0x000fe200078efcff */
[----:B------:R-:W-:Y:S01]  /*4260*/  @P3 STG.E.128 desc[UR6][R54.64], R48 ;  /* 0x0000003036003986 */ /* 0x000fe2000c101d06 */
[----:B------:R-:W-:-:S03]  /*4270*/  ISETP.LT.AND P6, PT, R61, R7, P0 ;  /* 0x000000073d00720c */ /* 0x000fc600007c1270 */
[----:B------:R-:W-:Y:S01]  /*4280*/  @P4 STG.E.128 desc[UR6][R62.64], R56 ;  /* 0x000000383e004986 */ /* 0x000fe2000c101d06 */
[-C--:B------:R-:W-:Y:S02]  /*4290*/  ISETP.LT.AND P1, PT, R85, R7.reuse, P0 ;  /* 0x000000075500720c */ /* 0x080fe40000721270 */
[-C--:B------:R-:W-:Y:S01]  /*42a0*/  ISETP.LT.AND P4, PT, R4, R7.reuse, P0 ;  /* 0x000000070400720c */ /* 0x080fe20000781270 */
[----:B------:R1:W-:Y:S01]  /*42b0*/  @P5 STG.E.128 desc[UR6][R64.64], R8 ;  /* 0x0000000840005986 */ /* 0x0003e2000c101d06 */
[-C--:B------:R-:W-:Y:S02]  /*42c0*/  ISETP.LT.AND P5, PT, R6, R7.reuse, P0 ;  /* 0x000000070600720c */ /* 0x080fe400007a1270 */
[-C--:B------:R-:W-:Y:S02]  /*42d0*/  ISETP.LT.AND P3, PT, R60, R7.reuse, P0 ;  /* 0x000000073c00720c */ /* 0x080fe40000761270 */
[-C--:B------:R-:W-:Y:S02]  /*42e0*/  ISETP.LT.AND P2, PT, R3, R7.reuse, P0 ;  /* 0x000000070300720c */ /* 0x080fe40000741270 */
[----:B------:R-:W-:Y:S01]  /*42f0*/  ISETP.LT.AND P0, PT, R0, R7, P0 ;  /* 0x000000070000720c */ /* 0x000fe20000701270 */
[----:B------:R-:W-:-:S04]  /*4300*/  IMAD.WIDE R6, R6, 0x2000, R52 ;  /* 0x0000200006067825 */ /* 0x000fc800078e0234 */
[----:B----4-:R-:W-:-:S04]  /*4310*/  IMAD.WIDE R32, R60, 0x2000, R52 ;  /* 0x000020003c207825 */ /* 0x010fc800078e0234 */
[----:B-1----:R-:W-:-:S04]  /*4320*/  IMAD.WIDE R8, R61, 0x2000, R52 ;  /* 0x000020003d087825 */ /* 0x002fc800078e0234 */
[----:B------:R-:W-:-:S04]  /*4330*/  IMAD.WIDE R10, R4, 0x2000, R52 ;  /* 0x00002000040a7825 */ /* 0x000fc800078e0234 */
[----:B------:R-:W-:-:S04]  /*4340*/  IMAD.WIDE R34, R3, 0x2000, R52 ;  /* 0x0000200003227825 */ /* 0x000fc800078e0234 */
[----:B------:R-:W-:-:S04]  /*4350*/  IMAD.WIDE R40, R0, 0x2000, R52 ;  /* 0x0000200000287825 */ /* 0x000fc800078e0234 */
[----:B------:R-:W-:-:S04]  /*4360*/  IMAD.WIDE.U32 R8, R5, 0x4, R8 ;  /* 0x0000000405087825 */ /* 0x000fc800078e0008 */
[C---:B------:R-:W-:Y:S01]  /*4370*/  IMAD.WIDE.U32 R6, R5.reuse, 0x4, R6 ;  /* 0x0000000405067825 */ /* 0x040fe200078e0006 */
[----:B------:R1:W-:Y:S03]  /*4380*/  @P6 STG.E.128 desc[UR6][R8.64], R16 ;  /* 0x0000001008006986 */ /* 0x0003e6000c101d06 */
[C---:B------:R-:W-:Y:S01]  /*4390*/  IMAD.WIDE.U32 R10, R5.reuse, 0x4, R10 ;  /* 0x00000004050a7825 */ /* 0x040fe200078e000a */
[----:B------:R1:W-:Y:S03]  /*43a0*/  @P5 STG.E.128 desc[UR6][R6.64], R20 ;  /* 0x0000001406005986 */ /* 0x0003e6000c101d06 */
[C---:B------:R-:W-:Y:S01]  /*43b0*/  IMAD.WIDE.U32 R32, R5.reuse, 0x4, R32 ;  /* 0x0000000405207825 */ /* 0x040fe200078e0020 */
[----:B------:R1:W-:Y:S03]  /*43c0*/  @P4 STG.E.128 desc[UR6][R10.64], R36 ;  /* 0x000000240a004986 */ /* 0x0003e6000c101d06 */
[C---:B------:R-:W-:Y:S01]  /*43d0*/  IMAD.WIDE.U32 R34, R5.reuse, 0x4, R34 ;  /* 0x0000000405227825 */ /* 0x040fe200078e0022 */
[----:B--2---:R1:W-:Y:S03]  /*43e0*/  @P3 STG.E.128 desc[UR6][R32.64], R12 ;  /* 0x0000000c20003986 */ /* 0x0043e6000c101d06 */
[----:B------:R-:W-:Y:S01]  /*43f0*/  IMAD.WIDE.U32 R40, R5, 0x4, R40 ;  /* 0x0000000405287825 */ /* 0x000fe200078e0028 */
[----:B------:R1:W-:Y:S04]  /*4400*/  @P2 STG.E.128 desc[UR6][R34.64], R24 ;  /* 0x0000001822002986 */ /* 0x0003e8000c101d06 */
[----:B------:R1:W-:Y:S01]  /*4410*/  @P0 STG.E.128 desc[UR6][R40.64], R28 ;  /* 0x0000001c28000986 */ /* 0x0003e2000c101d06 */
[----:B------:R-:W-:Y:S05]  /*4420*/  @!P1 EXIT ;  /* 0x000000000000994d */ /* 0x000fea0003800000 */
[----:B-1----:R-:W1:Y:S01]  /*4430*/  LDS.128 R8, [R2+0xc00] ;  /* 0x000c000002087984 */ /* 0x002e620000000c00 */
[----:B------:R-:W-:-:S04]  /*4440*/  IMAD.WIDE R52, R85, 0x2000, R52 ;  /* 0x0000200055347825 */ /* 0x000fc800078e0234 */
[----:B------:R-:W-:-:S05]  /*4450*/  IMAD.WIDE.U32 R52, R5, 0x4, R52 ;  /* 0x0000000405347825 */ /* 0x000fca00078e0034 */
[----:B-1----:R-:W-:Y:S01]  /*4460*/  STG.E.128 desc[UR6][R52.64], R8 ;  /* 0x0000000834007986 */ /* 0x002fe2000c101d06 */
[----:B------:R-:W-:Y:S05]  /*4470*/  EXIT ;  /* 0x000000000000794d */ /* 0x000fea0003800000 */
.L_x_0:
[----:B------:R-:W-:-:S00]  /*4480*/  BRA `(.L_x_0) ;  /* 0xfffffffc00fc7947 */ /* 0x000fc0000383ffff */
[----:B------:R-:W-:-:S00]  /*4490*/  NOP ;  /* 0x0000000000007918 */ /* 0x000fc00000000000 */
        /* <DEDUP_REMOVED lines=14> */
.L_x_1:


//--------------------- .nv.shared.chunk_scaled_dot_kkt_fwd_kernel --------------------------
	.section	.nv.shared.chunk_scaled_dot_kkt_fwd_kernel,"aw",@nobits
	.sectionflags	@""
	.align	16
	.zero		1024


//--------------------- .nv.shared.reserved.0     --------------------------
	.section	.nv.shared.reserved.0,"aw",@nobits
	.weak		__nv_reservedSMEM_offset_0_alias
	.size		__nv_reservedSMEM_offset_0_alias, 0, 0
	.other		__nv_reservedSMEM_offset_0_alias,@"STO_CUDA_RESERVED_SHARED STV_DEFAULT"
__nv_reservedSMEM_offset_0_alias:
	.zero		0


//--------------------- .nv.constant0.chunk_scaled_dot_kkt_fwd_kernel --------------------------
	.section	.nv.constant0.chunk_scaled_dot_kkt_fwd_kernel,"a",@progbits
	.sectionflags	@""
	.align	4
.nv.constant0.chunk_scaled_dot_kkt_fwd_kernel:
	.zero		576


//--------------------- SYMBOLS --------------------------

	.type		.nv.reservedSmem.offset0,@object
	.size		.nv.reservedSmem.offset0,0x4
